	.target	sm_90a

	.elftype	@"ET_EXEC"


//--------------------- .note.nv.tkinfo           --------------------------
	.section	.note.nv.tkinfo,"",@"SHT_NOTE"
	.sectionflags	@"SHF_NOTE_NV_TKINFO"
	.tkinfo
        /*0018*/ 	.word	0x00000002
        /*0030*/ 	.string	""
        /*0030*/ 	.string	"ptxas"
        /*0030*/ 	.string	"Cuda compilation tools, release 13.0, V13.0.88"
        /*0030*/ 	.string	"Build cuda_13.0.r13.0/compiler.36424714_0"
        /*0030*/ 	.string	"-arch sm_90a -m 64 "



//--------------------- .note.nv.cuinfo           --------------------------
	.section	.note.nv.cuinfo,"",@"SHT_NOTE"
	.sectionflags	@"SHF_NOTE_NV_CUINFO"
        /*0018*/ 	.short	0x0002
        /*001a*/ 	.short	0x005a
        /*001c*/ 	.short	0x0082
	.zero		2


//--------------------- .nv.info                  --------------------------
	.section	.nv.info,"",@"SHT_CUDA_INFO"
	.align	4


	//----- nvinfo : EIATTR_REGCOUNT
	.align		4
        /*0000*/ 	.byte	0x04, 0x2f
        /*0002*/ 	.short	(.L_15 - .L_14)
	.align		4
.L_14:
        /*0004*/ 	.word	index@(_ZN7cutlass13device_kernelINS_4gemm6kernel13GemmUniversalIN4cute5tupleIJiiiiEEENS1_10collective13CollectiveMmaINS1_34MainloopSm90TmaGmmaWarpSpecializedILi4ENS5_IJNS4_1CILi1EEESB_SB_EEENS1_35KernelTmaWarpSpecializedCooperativeEEENS5_IJNSA_ILi128EEENSA_ILi64EEESF_EEENS_6half_tENS5_IJSB_llEEESI_SJ_NS4_8TiledMMAINS4_8MMA_AtomIJNS4_4SM904GMMA25MMA_64x64x16_F32F16F16_SSILNSN_5MajorE1ELSP_1ELNSN_7ScaleInE1ELSQ_1EEEEEENS4_6LayoutINS5_IJNSA_ILi2EEESB_SB_EEENS5_IJSB_NSA_ILi0EEESW_EEEEENS5_IJNS4_10UnderscoreESZ_SZ_EEEEENS4_13SM90_TMA_LOADENS4_14ComposedLayoutINS4_7SwizzleILi3ELi4ELi3EEENS4_18smem_ptr_flag_bitsILi16EEENST_INS5_IJSG_NSA_ILi8EEEEEENS5_IJSB_SG_EEEEEEEvNS4_8identityES12_S1C_vS1D_EENS_8epilogue10collective6detail29Sm90TmaWarpSpecializedAdapterINS1G_15DefaultEpilogueISI_NS5_IJlSB_lEEES1K_NS1F_6thread17LinearCombinationISI_Li1EffLNS1L_9ScaleType4KindE0ELNS_15FloatRoundStyleE2ESI_EENS1_15EpilogueDefaultEEEEEvvEEEEvNT_6ParamsE)
        /*0008*/ 	.word	0x000000a8


	//----- nvinfo : EIATTR_FRAME_SIZE
	.align		4
.L_15:
        /*000c*/ 	.byte	0x04, 0x11
        /*000e*/ 	.short	(.L_17 - .L_16)
	.align		4
.L_16:
        /*0010*/ 	.word	index@(_ZN7cutlass13device_kernelINS_4gemm6kernel13GemmUniversalIN4cute5tupleIJiiiiEEENS1_10collective13CollectiveMmaINS1_34MainloopSm90TmaGmmaWarpSpecializedILi4ENS5_IJNS4_1CILi1EEESB_SB_EEENS1_35KernelTmaWarpSpecializedCooperativeEEENS5_IJNSA_ILi128EEENSA_ILi64EEESF_EEENS_6half_tENS5_IJSB_llEEESI_SJ_NS4_8TiledMMAINS4_8MMA_AtomIJNS4_4SM904GMMA25MMA_64x64x16_F32F16F16_SSILNSN_5MajorE1ELSP_1ELNSN_7ScaleInE1ELSQ_1EEEEEENS4_6LayoutINS5_IJNSA_ILi2EEESB_SB_EEENS5_IJSB_NSA_ILi0EEESW_EEEEENS5_IJNS4_10UnderscoreESZ_SZ_EEEEENS4_13SM90_TMA_LOADENS4_14ComposedLayoutINS4_7SwizzleILi3ELi4ELi3EEENS4_18smem_ptr_flag_bitsILi16EEENST_INS5_IJSG_NSA_ILi8EEEEEENS5_IJSB_SG_EEEEEEEvNS4_8identityES12_S1C_vS1D_EENS_8epilogue10collective6detail29Sm90TmaWarpSpecializedAdapterINS1G_15DefaultEpilogueISI_NS5_IJlSB_lEEES1K_NS1F_6thread17LinearCombinationISI_Li1EffLNS1L_9ScaleType4KindE0ELNS_15FloatRoundStyleE2ESI_EENS1_15EpilogueDefaultEEEEEvvEEEEvNT_6ParamsE)
        /*0014*/ 	.word	0x00000000


	//----- nvinfo : EIATTR_MIN_STACK_SIZE
	.align		4
.L_17:
        /*0018*/ 	.byte	0x04, 0x12
        /*001a*/ 	.short	(.L_19 - .L_18)
	.align		4
.L_18:
        /*001c*/ 	.word	index@(_ZN7cutlass13device_kernelINS_4gemm6kernel13GemmUniversalIN4cute5tupleIJiiiiEEENS1_10collective13CollectiveMmaINS1_34MainloopSm90TmaGmmaWarpSpecializedILi4ENS5_IJNS4_1CILi1EEESB_SB_EEENS1_35KernelTmaWarpSpecializedCooperativeEEENS5_IJNSA_ILi128EEENSA_ILi64EEESF_EEENS_6half_tENS5_IJSB_llEEESI_SJ_NS4_8TiledMMAINS4_8MMA_AtomIJNS4_4SM904GMMA25MMA_64x64x16_F32F16F16_SSILNSN_5MajorE1ELSP_1ELNSN_7ScaleInE1ELSQ_1EEEEEENS4_6LayoutINS5_IJNSA_ILi2EEESB_SB_EEENS5_IJSB_NSA_ILi0EEESW_EEEEENS5_IJNS4_10UnderscoreESZ_SZ_EEEEENS4_13SM90_TMA_LOADENS4_14ComposedLayoutINS4_7SwizzleILi3ELi4ELi3EEENS4_18smem_ptr_flag_bitsILi16EEENST_INS5_IJSG_NSA_ILi8EEEEEENS5_IJSB_SG_EEEEEEEvNS4_8identityES12_S1C_vS1D_EENS_8epilogue10collective6detail29Sm90TmaWarpSpecializedAdapterINS1G_15DefaultEpilogueISI_NS5_IJlSB_lEEES1K_NS1F_6thread17LinearCombinationISI_Li1EffLNS1L_9ScaleType4KindE0ELNS_15FloatRoundStyleE2ESI_EENS1_15EpilogueDefaultEEEEEvvEEEEvNT_6ParamsE)
        /*0020*/ 	.word	0x00000000
.L_19:


//--------------------- .nv.compat                --------------------------
	.section	.nv.compat,"",@"SHT_CUDA_COMPAT_INFO"
	.align	4
        /*0000*/ 	.byte	0x02, 0x09, 0x01, 0x00, 0x02, 0x02, 0x04, 0x00, 0x02, 0x05, 0x05, 0x00, 0x03, 0x07, 0x01, 0x01
        /*0010*/ 	.byte	0x02, 0x03, 0x01, 0x00, 0x02, 0x06, 0x01, 0x00, 0x04, 0x0b, 0x08, 0x00, 0x00, 0x00, 0x00, 0x00
        /*0020*/ 	.byte	0x00, 0x00, 0x00, 0x00


//--------------------- .nv.info._ZN7cutlass13device_kernelINS_4gemm6kernel13GemmUniversalIN4cute5tupleIJiiiiEEENS1_10collective13CollectiveMmaINS1_34MainloopSm90TmaGmmaWarpSpecializedILi4ENS5_IJNS4_1CILi1EEESB_SB_EEENS1_35KernelTmaWarpSpecializedCooperativeEEENS5_IJNSA_ILi128EEENSA_ILi64EEESF_EEENS_6half_tENS5_IJSB_llEEESI_SJ_NS4_8TiledMMAINS4_8MMA_AtomIJNS4_4SM904GMMA25MMA_64x64x16_F32F16F16_SSILNSN_5MajorE1ELSP_1ELNSN_7ScaleInE1ELSQ_1EEEEEENS4_6LayoutINS5_IJNSA_ILi2EEESB_SB_EEENS5_IJSB_NSA_ILi0EEESW_EEEEENS5_IJNS4_10UnderscoreESZ_SZ_EEEEENS4_13SM90_TMA_LOADENS4_14ComposedLayoutINS4_7SwizzleILi3ELi4ELi3EEENS4_18smem_ptr_flag_bitsILi16EEENST_INS5_IJSG_NSA_ILi8EEEEEENS5_IJSB_SG_EEEEEEEvNS4_8identityES12_S1C_vS1D_EENS_8epilogue10collective6detail29Sm90TmaWarpSpecializedAdapterINS1G_15DefaultEpilogueISI_NS5_IJlSB_lEEES1K_NS1F_6thread17LinearCombinationISI_Li1EffLNS1L_9ScaleType4KindE0ELNS_15FloatRoundStyleE2ESI_EENS1_15EpilogueDefaultEEEEEvvEEEEvNT_6ParamsE --------------------------
	.section	.nv.info._ZN7cutlass13device_kernelINS_4gemm6kernel13GemmUniversalIN4cute5tupleIJiiiiEEENS1_10collective13CollectiveMmaINS1_34MainloopSm90TmaGmmaWarpSpecializedILi4ENS5_IJNS4_1CILi1EEESB_SB_EEENS1_35KernelTmaWarpSpecializedCooperativeEEENS5_IJNSA_ILi128EEENSA_ILi64EEESF_EEENS_6half_tENS5_IJSB_llEEESI_SJ_NS4_8TiledMMAINS4_8MMA_AtomIJNS4_4SM904GMMA25MMA_64x64x16_F32F16F16_SSILNSN_5MajorE1ELSP_1ELNSN_7ScaleInE1ELSQ_1EEEEEENS4_6LayoutINS5_IJNSA_ILi2EEESB_SB_EEENS5_IJSB_NSA_ILi0EEESW_EEEEENS5_IJNS4_10UnderscoreESZ_SZ_EEEEENS4_13SM90_TMA_LOADENS4_14ComposedLayoutINS4_7SwizzleILi3ELi4ELi3EEENS4_18smem_ptr_flag_bitsILi16EEENST_INS5_IJSG_NSA_ILi8EEEEEENS5_IJSB_SG_EEEEEEEvNS4_8identityES12_S1C_vS1D_EENS_8epilogue10collective6detail29Sm90TmaWarpSpecializedAdapterINS1G_15DefaultEpilogueISI_NS5_IJlSB_lEEES1K_NS1F_6thread17LinearCombinationISI_Li1EffLNS1L_9ScaleType4KindE0ELNS_15FloatRoundStyleE2ESI_EENS1_15EpilogueDefaultEEEEEvvEEEEvNT_6ParamsE,"",@"SHT_CUDA_INFO"
	.sectionflags	@""
	.align	4


	//----- nvinfo : EIATTR_CUDA_API_VERSION
	.align		4
        /*0000*/ 	.byte	0x04, 0x37
        /*0002*/ 	.short	(.L_21 - .L_20)
.L_20:
        /*0004*/ 	.word	0x00000082


	//----- nvinfo : EIATTR_KPARAM_INFO
	.align		4
.L_21:
        /*0008*/ 	.byte	0x04, 0x17
        /*000a*/ 	.short	(.L_23 - .L_22)
.L_22:
        /*000c*/ 	.word	0x00000000
        /*0010*/ 	.short	0x0000
        /*0012*/ 	.short	0x0070
        /*0014*/ 	.byte	0x00, 0xf0, 0x01, 0x10


	//----- nvinfo : EIATTR_SPARSE_MMA_MASK
	.align		4
.L_23:
        /*0018*/ 	.byte	0x03, 0x50
        /*001a*/ 	.short	0x0000


	//----- nvinfo : EIATTR_MAXREG_COUNT
	.align		4
        /*001c*/ 	.byte	0x03, 0x1b
        /*001e*/ 	.short	0x00a8


	//----- nvinfo : EIATTR_NUM_BARRIERS
	.align		4
        /*0020*/ 	.byte	0x02, 0x4c
        /*0022*/ 	.byte	0x01
	.zero		1


	//----- nvinfo : EIATTR_EXTERNS
	.align		4
        /*0024*/ 	.byte	0x04, 0x0f
        /*0026*/ 	.short	(.L_25 - .L_24)


	//   ....[0]....
	.align		4
.L_24:
        /*0028*/ 	.word	index@(__assertfail)


	//----- nvinfo : EIATTR_MERCURY_ISA_VERSION
	.align		4
.L_25:
        /*002c*/ 	.byte	0x03, 0x5f
        /*002e*/ 	.short	0x0101


	//----- nvinfo : EIATTR_INT_WARP_WIDE_INSTR_OFFSETS
	.align		4
        /*0030*/ 	.byte	0x04, 0x31
        /*0032*/ 	.short	(.L_27 - .L_26)


	//   ....[0]....
.L_26:
        /*0034*/ 	.word	0x000003b0


	//   ....[1]....
        /*0038*/ 	.word	0x000003c0


	//   ....[2]....
        /*003c*/ 	.word	0x000004e0


	//----- nvinfo : EIATTR_COOP_GROUP_MASK_REGIDS
	.align		4
.L_27:
        /*0040*/ 	.byte	0x04, 0x29
        /*0042*/ 	.short	(.L_29 - .L_28)


	//   ....[0]....
.L_28:
        /*0044*/ 	.word	0xffffffff


	//   ....[1]....
        /*0048*/ 	.word	0xffffffff


	//   ....[2]....
        /*004c*/ 	.word	0xffffffff


	//   ....[3]....
        /*0050*/ 	.word	0xffffffff


	//   ....[4]....
        /*0054*/ 	.word	0xffffffff


	//----- nvinfo : EIATTR_COOP_GROUP_INSTR_OFFSETS
	.align		4
.L_29:
        /*0058*/ 	.byte	0x04, 0x28
        /*005a*/ 	.short	(.L_31 - .L_30)


	//   ....[0]....
.L_30:
        /*005c*/ 	.word	0x00000060


	//   ....[1]....
        /*0060*/ 	.word	0x00000070


	//   ....[2]....
        /*0064*/ 	.word	0x00000130


	//   ....[3]....
        /*0068*/ 	.word	0x000002c0


	//   ....[4]....
        /*006c*/ 	.word	0x000011c0


	//----- nvinfo : EIATTR_REG_RECONFIG
	.align		4
.L_31:
        /*0070*/ 	.byte	0x01, 0x54
	.zero		2


	//----- nvinfo : EIATTR_SYSCALL_OFFSETS
	.align		4
        /*0074*/ 	.byte	0x04, 0x46
        /*0076*/ 	.short	(.L_33 - .L_32)


	//   ....[0]....
.L_32:
        /*0078*/ 	.word	0x000013a0


	//----- nvinfo : EIATTR_MBARRIER_INSTR_OFFSETS
	.align		4
.L_33:
        /*007c*/ 	.byte	0x04, 0x39
        /*007e*/ 	.short	(.L_35 - .L_34)


	//   ....[0]....
.L_34:
        /*0080*/ 	.word	0x00000230
        /*0084*/ 	.word	0x000000ff
        /*0088*/ 	.word	0x00000000
        /*008c*/ 	.short	0x0100
        /*008e*/ 	.byte	0x08
	.zero		1


	//   ....[1]....
        /*0090*/ 	.word	0x00000240
        /*0094*/ 	.word	0x000000ff
        /*0098*/ 	.word	0x00000020
        /*009c*/ 	.short	0x0100
        /*009e*/ 	.byte	0x08
	.zero		1


	//   ....[2]....
        /*00a0*/ 	.word	0x00000250
        /*00a4*/ 	.word	0x000000ff
        /*00a8*/ 	.word	0x00000008
        /*00ac*/ 	.short	0x0100
        /*00ae*/ 	.byte	0x08
	.zero		1


	//   ....[3]....
        /*00b0*/ 	.word	0x00000260
        /*00b4*/ 	.word	0x000000ff
        /*00b8*/ 	.word	0x00000028
        /*00bc*/ 	.short	0x0100
        /*00be*/ 	.byte	0x08
	.zero		1


	//   ....[4]....
        /*00c0*/ 	.word	0x00000270
        /*00c4*/ 	.word	0x000000ff
        /*00c8*/ 	.word	0x00000010
        /*00cc*/ 	.short	0x0100
        /*00ce*/ 	.byte	0x08
	.zero		1


	//   ....[5]....
        /*00d0*/ 	.word	0x00000280
        /*00d4*/ 	.word	0x000000ff
        /*00d8*/ 	.word	0x00000030
        /*00dc*/ 	.short	0x0100
        /*00de*/ 	.byte	0x08
	.zero		1


	//   ....[6]....
        /*00e0*/ 	.word	0x00000290
        /*00e4*/ 	.word	0x000000ff
        /*00e8*/ 	.word	0x00000018
        /*00ec*/ 	.short	0x0100
        /*00ee*/ 	.byte	0x08
	.zero		1


	//   ....[7]....
        /*00f0*/ 	.word	0x000002a0
        /*00f4*/ 	.word	0x000000ff
        /*00f8*/ 	.word	0x00000038
        /*00fc*/ 	.short	0x0100
        /*00fe*/ 	.byte	0x08
	.zero		1


	//   ....[8]....
        /*0100*/ 	.word	0x00000560
        /*0104*/ 	.word	0x000000ff
        /*0108*/ 	.word	0x00000050
        /*010c*/ 	.short	0x0100
        /*010e*/ 	.byte	0x08
	.zero		1


	//   ....[9]....
        /*0110*/ 	.word	0x000005c0
        /*0114*/ 	.word	0x000000ff
        /*0118*/ 	.word	0x00000058
        /*011c*/ 	.short	0x0100
        /*011e*/ 	.byte	0x08
	.zero		1


	//   ....[10]....
        /*0120*/ 	.word	0x00001420
        /*0124*/ 	.word	0x00000003
        /*0128*/ 	.word	0x00000000
        /*012c*/ 	.short	0x010a
        /*012e*/ 	.byte	0x3f
	.zero		1


	//   ....[11]....
        /*0130*/ 	.word	0x00001480
        /*0134*/ 	.word	0x00000003
        /*0138*/ 	.word	0x00000000
        /*013c*/ 	.short	0x010a
        /*013e*/ 	.byte	0x3f
	.zero		1


	//   ....[12]....
        /*0140*/ 	.word	0x00001980
        /*0144*/ 	.word	0x000000ff
        /*0148*/ 	.word	0x00000000
        /*014c*/ 	.short	0x010a
        /*014e*/ 	.byte	0x08
	.zero		1


	//   ....[13]....
        /*0150*/ 	.word	0x000019c0
        /*0154*/ 	.word	0x000000ff
        /*0158*/ 	.word	0x00000000
        /*015c*/ 	.short	0x010a
        /*015e*/ 	.byte	0x08
	.zero		1


	//   ....[14]....
        /*0160*/ 	.word	0x00001de0
        /*0164*/ 	.word	0x000000ff
        /*0168*/ 	.word	0x00000000
        /*016c*/ 	.short	0x0101
        /*016e*/ 	.byte	0x07
	.zero		1


	//   ....[15]....
        /*0170*/ 	.word	0x00001fa0
        /*0174*/ 	.word	0x000000ff
        /*0178*/ 	.word	0x00000000
        /*017c*/ 	.short	0x0101
        /*017e*/ 	.byte	0x04
	.zero		1


	//   ....[16]....
        /*0180*/ 	.word	0x00005370
        /*0184*/ 	.word	0x0000000e
        /*0188*/ 	.word	0x00000020
        /*018c*/ 	.short	0x010a
        /*018e*/ 	.byte	0x3f
	.zero		1


	//   ....[17]....
        /*0190*/ 	.word	0x00005780
        /*0194*/ 	.word	0x00000005
        /*0198*/ 	.word	0x00000058
        /*019c*/ 	.short	0x0101
        /*019e*/ 	.byte	0x3f
	.zero		1


	//   ....[18]....
        /*01a0*/ 	.word	0x00005e90
        /*01a4*/ 	.word	0x00000007
        /*01a8*/ 	.word	0x00000000
        /*01ac*/ 	.short	0x010a
        /*01ae*/ 	.byte	0x3f
	.zero		1


	//   ....[19]....
        /*01b0*/ 	.word	0x00005f10
        /*01b4*/ 	.word	0x00000008
        /*01b8*/ 	.word	0x00000000
        /*01bc*/ 	.short	0x010a
        /*01be*/ 	.byte	0x3f
	.zero		1


	//   ....[20]....
        /*01c0*/ 	.word	0x00005fa0
        /*01c4*/ 	.word	0x0000000b
        /*01c8*/ 	.word	0x00000000
        /*01cc*/ 	.short	0x010a
        /*01ce*/ 	.byte	0x3f
	.zero		1


	//   ....[21]....
        /*01d0*/ 	.word	0x00006030
        /*01d4*/ 	.word	0x00000003
        /*01d8*/ 	.word	0x00000000
        /*01dc*/ 	.short	0x010a
        /*01de*/ 	.byte	0x3f
	.zero		1


	//   ....[22]....
        /*01e0*/ 	.word	0x00006090
        /*01e4*/ 	.word	0x00000003
        /*01e8*/ 	.word	0x00000000
        /*01ec*/ 	.short	0x010a
        /*01ee*/ 	.byte	0x3f
	.zero		1


	//   ....[23]....
        /*01f0*/ 	.word	0x000060f0
        /*01f4*/ 	.word	0x00000004
        /*01f8*/ 	.word	0x00000000
        /*01fc*/ 	.short	0x010a
        /*01fe*/ 	.byte	0x3f
	.zero		1


	//   ....[24]....
        /*0200*/ 	.word	0x000061c0
        /*0204*/ 	.word	0x0000000e
        /*0208*/ 	.word	0x00000020
        /*020c*/ 	.short	0x010a
        /*020e*/ 	.byte	0x3f
	.zero		1


	//   ....[25]....
        /*0210*/ 	.word	0x00006290
        /*0214*/ 	.word	0x00000007
        /*0218*/ 	.word	0x00000000
        /*021c*/ 	.short	0x010a
        /*021e*/ 	.byte	0x3f
	.zero		1


	//   ....[26]....
        /*0220*/ 	.word	0x000062e0
        /*0224*/ 	.word	0x00000008
        /*0228*/ 	.word	0x00000000
        /*022c*/ 	.short	0x010a
        /*022e*/ 	.byte	0x3f
	.zero		1


	//   ....[27]....
        /*0230*/ 	.word	0x00006330
        /*0234*/ 	.word	0x0000000b
        /*0238*/ 	.word	0x00000000
        /*023c*/ 	.short	0x010a
        /*023e*/ 	.byte	0x3f
	.zero		1


	//----- nvinfo : EIATTR_NUM_MBARRIERS
	.align		4
.L_35:
        /*0240*/ 	.byte	0x03, 0x38
        /*0242*/ 	.short	0x000a


	//----- nvinfo : EIATTR_EXIT_INSTR_OFFSETS
	.align		4
        /*0244*/ 	.byte	0x04, 0x1c
        /*0246*/ 	.short	(.L_37 - .L_36)


	//   ....[0]....
.L_36:
        /*0248*/ 	.word	0x00000660


	//   ....[1]....
        /*024c*/ 	.word	0x00000f20


	//   ....[2]....
        /*0250*/ 	.word	0x00004a30


	//   ....[3]....
        /*0254*/ 	.word	0x00005060


	//   ....[4]....
        /*0258*/ 	.word	0x00006080


	//----- nvinfo : EIATTR_MAX_THREADS
	.align		4
.L_37:
        /*025c*/ 	.byte	0x04, 0x05
        /*025e*/ 	.short	(.L_39 - .L_38)
.L_38:
        /*0260*/ 	.word	0x00000180
        /*0264*/ 	.word	0x00000001
        /*0268*/ 	.word	0x00000001


	//----- nvinfo : EIATTR_CRS_STACK_SIZE
	.align		4
.L_39:
        /*026c*/ 	.byte	0x04, 0x1e
        /*026e*/ 	.short	(.L_41 - .L_40)
.L_40:
        /*0270*/ 	.word	0x00000000


	//----- nvinfo : EIATTR_CBANK_PARAM_SIZE
	.align		4
.L_41:
        /*0274*/ 	.byte	0x03, 0x19
        /*0276*/ 	.short	0x0470


	//----- nvinfo : EIATTR_PARAM_CBANK
	.align		4
        /*0278*/ 	.byte	0x04, 0x0a
        /*027a*/ 	.short	(.L_43 - .L_42)
	.align		4
.L_42:
        /*027c*/ 	.word	index@(.nv.constant0._ZN7cutlass13device_kernelINS_4gemm6kernel13GemmUniversalIN4cute5tupleIJiiiiEEENS1_10collective13CollectiveMmaINS1_34MainloopSm90TmaGmmaWarpSpecializedILi4ENS5_IJNS4_1CILi1EEESB_SB_EEENS1_35KernelTmaWarpSpecializedCooperativeEEENS5_IJNSA_ILi128EEENSA_ILi64EEESF_EEENS_6half_tENS5_IJSB_llEEESI_SJ_NS4_8TiledMMAINS4_8MMA_AtomIJNS4_4SM904GMMA25MMA_64x64x16_F32F16F16_SSILNSN_5MajorE1ELSP_1ELNSN_7ScaleInE1ELSQ_1EEEEEENS4_6LayoutINS5_IJNSA_ILi2EEESB_SB_EEENS5_IJSB_NSA_ILi0EEESW_EEEEENS5_IJNS4_10UnderscoreESZ_SZ_EEEEENS4_13SM90_TMA_LOADENS4_14ComposedLayoutINS4_7SwizzleILi3ELi4ELi3EEENS4_18smem_ptr_flag_bitsILi16EEENST_INS5_IJSG_NSA_ILi8EEEEEENS5_IJSB_SG_EEEEEEEvNS4_8identityES12_S1C_vS1D_EENS_8epilogue10collective6detail29Sm90TmaWarpSpecializedAdapterINS1G_15DefaultEpilogueISI_NS5_IJlSB_lEEES1K_NS1F_6thread17LinearCombinationISI_Li1EffLNS1L_9ScaleType4KindE0ELNS_15FloatRoundStyleE2ESI_EENS1_15EpilogueDefaultEEEEEvvEEEEvNT_6ParamsE)
        /*0280*/ 	.short	0x0210
        /*0282*/ 	.short	0x0470


	//----- nvinfo : EIATTR_SW_WAR
	.align		4
.L_43:
        /*0284*/ 	.byte	0x04, 0x36
        /*0286*/ 	.short	(.L_45 - .L_44)
.L_44:
        /*0288*/ 	.word	0x00000008
.L_45:


//--------------------- .nv.callgraph             --------------------------
	.section	.nv.callgraph,"",@"SHT_CUDA_CALLGRAPH"
	.align	4
	.sectionentsize	8
	.align		4
        /*0000*/ 	.word	0x00000000
	.align		4
        /*0004*/ 	.word	0xffffffff
	.align		4
        /*0008*/ 	.word	index@(_ZN7cutlass13device_kernelINS_4gemm6kernel13GemmUniversalIN4cute5tupleIJiiiiEEENS1_10collective13CollectiveMmaINS1_34MainloopSm90TmaGmmaWarpSpecializedILi4ENS5_IJNS4_1CILi1EEESB_SB_EEENS1_35KernelTmaWarpSpecializedCooperativeEEENS5_IJNSA_ILi128EEENSA_ILi64EEESF_EEENS_6half_tENS5_IJSB_llEEESI_SJ_NS4_8TiledMMAINS4_8MMA_AtomIJNS4_4SM904GMMA25MMA_64x64x16_F32F16F16_SSILNSN_5MajorE1ELSP_1ELNSN_7ScaleInE1ELSQ_1EEEEEENS4_6LayoutINS5_IJNSA_ILi2EEESB_SB_EEENS5_IJSB_NSA_ILi0EEESW_EEEEENS5_IJNS4_10UnderscoreESZ_SZ_EEEEENS4_13SM90_TMA_LOADENS4_14ComposedLayoutINS4_7SwizzleILi3ELi4ELi3EEENS4_18smem_ptr_flag_bitsILi16EEENST_INS5_IJSG_NSA_ILi8EEEEEENS5_IJSB_SG_EEEEEEEvNS4_8identityES12_S1C_vS1D_EENS_8epilogue10collective6detail29Sm90TmaWarpSpecializedAdapterINS1G_15DefaultEpilogueISI_NS5_IJlSB_lEEES1K_NS1F_6thread17LinearCombinationISI_Li1EffLNS1L_9ScaleType4KindE0ELNS_15FloatRoundStyleE2ESI_EENS1_15EpilogueDefaultEEEEEvvEEEEvNT_6ParamsE)
	.align		4
        /*000c*/ 	.word	index@(__assertfail)
	.align		4
        /*0010*/ 	.word	0x00000000
	.align		4
        /*0014*/ 	.word	0xfffffffe
	.align		4
        /*0018*/ 	.word	0x00000000
	.align		4
        /*001c*/ 	.word	0xfffffffd
	.align		4
        /*0020*/ 	.word	0x00000000
	.align		4
        /*0024*/ 	.word	0xfffffffc


//--------------------- .nv.constant4             --------------------------
	.section	.nv.constant4,"a",@progbits
	.align	8
	.align		8
.nv.constant4:
        /*0000*/ 	.dword	__assertfail
	.align		8
        /*0008*/ 	.dword	__unnamed_1
	.align		8
        /*0010*/ 	.dword	_ZN40_INTERNAL_19eb7efe_4_k_cu_c1fcbaec_212664cuda3std3__45__cpo5beginE
	.align		8
        /*0018*/ 	.dword	_ZN40_INTERNAL_19eb7efe_4_k_cu_c1fcbaec_212664cuda3std3__45__cpo3endE
	.align		8
        /*0020*/ 	.dword	_ZN40_INTERNAL_19eb7efe_4_k_cu_c1fcbaec_212664cuda3std3__45__cpo6cbeginE
	.align		8
        /*0028*/ 	.dword	_ZN40_INTERNAL_19eb7efe_4_k_cu_c1fcbaec_212664cuda3std3__45__cpo4cendE
	.align		8
        /*0030*/ 	.dword	_ZN40_INTERNAL_19eb7efe_4_k_cu_c1fcbaec_212664cuda3std3__442_GLOBAL__N__19eb7efe_4_k_cu_c1fcbaec_212666ignoreE
	.align		8
        /*0038*/ 	.dword	_ZN40_INTERNAL_19eb7efe_4_k_cu_c1fcbaec_212664cuda3std3__419piecewise_constructE
	.align		8
        /*0040*/ 	.dword	_ZN40_INTERNAL_19eb7efe_4_k_cu_c1fcbaec_212664cuda3std3__48in_placeE
	.align		8
        /*0048*/ 	.dword	_ZN40_INTERNAL_19eb7efe_4_k_cu_c1fcbaec_212664cuda3std6ranges3__45__cpo4swapE
	.align		8
        /*0050*/ 	.dword	_ZN40_INTERNAL_19eb7efe_4_k_cu_c1fcbaec_212664cuda3std6ranges3__45__cpo9iter_moveE
	.align		8
        /*0058*/ 	.dword	_ZN40_INTERNAL_19eb7efe_4_k_cu_c1fcbaec_212664cute7productE
	.align		8
        /*0060*/ 	.dword	_ZN40_INTERNAL_19eb7efe_4_k_cu_c1fcbaec_212664cute1_E
	.align		8
        /*0068*/ 	.dword	$str$22
	.align		8
        /*0070*/ 	.dword	$str$23


//--------------------- .text._ZN7cutlass13device_kernelINS_4gemm6kernel13GemmUniversalIN4cute5tupleIJiiiiEEENS1_10collective13CollectiveMmaINS1_34MainloopSm90TmaGmmaWarpSpecializedILi4ENS5_IJNS4_1CILi1EEESB_SB_EEENS1_35KernelTmaWarpSpecializedCooperativeEEENS5_IJNSA_ILi128EEENSA_ILi64EEESF_EEENS_6half_tENS5_IJSB_llEEESI_SJ_NS4_8TiledMMAINS4_8MMA_AtomIJNS4_4SM904GMMA25MMA_64x64x16_F32F16F16_SSILNSN_5MajorE1ELSP_1ELNSN_7ScaleInE1ELSQ_1EEEEEENS4_6LayoutINS5_IJNSA_ILi2EEESB_SB_EEENS5_IJSB_NSA_ILi0EEESW_EEEEENS5_IJNS4_10UnderscoreESZ_SZ_EEEEENS4_13SM90_TMA_LOADENS4_14ComposedLayoutINS4_7SwizzleILi3ELi4ELi3EEENS4_18smem_ptr_flag_bitsILi16EEENST_INS5_IJSG_NSA_ILi8EEEEEENS5_IJSB_SG_EEEEEEEvNS4_8identityES12_S1C_vS1D_EENS_8epilogue10collective6detail29Sm90TmaWarpSpecializedAdapterINS1G_15DefaultEpilogueISI_NS5_IJlSB_lEEES1K_NS1F_6thread17LinearCombinationISI_Li1EffLNS1L_9ScaleType4KindE0ELNS_15FloatRoundStyleE2ESI_EENS1_15EpilogueDefaultEEEEEvvEEEEvNT_6ParamsE --------------------------
	.section	.text._ZN7cutlass13device_kernelINS_4gemm6kernel13GemmUniversalIN4cute5tupleIJiiiiEEENS1_10collective13CollectiveMmaINS1_34MainloopSm90TmaGmmaWarpSpecializedILi4ENS5_IJNS4_1CILi1EEESB_SB_EEENS1_35KernelTmaWarpSpecializedCooperativeEEENS5_IJNSA_ILi128EEENSA_ILi64EEESF_EEENS_6half_tENS5_IJSB_llEEESI_SJ_NS4_8TiledMMAINS4_8MMA_AtomIJNS4_4SM904GMMA25MMA_64x64x16_F32F16F16_SSILNSN_5MajorE1ELSP_1ELNSN_7ScaleInE1ELSQ_1EEEEEENS4_6LayoutINS5_IJNSA_ILi2EEESB_SB_EEENS5_IJSB_NSA_ILi0EEESW_EEEEENS5_IJNS4_10UnderscoreESZ_SZ_EEEEENS4_13SM90_TMA_LOADENS4_14ComposedLayoutINS4_7SwizzleILi3ELi4ELi3EEENS4_18smem_ptr_flag_bitsILi16EEENST_INS5_IJSG_NSA_ILi8EEEEEENS5_IJSB_SG_EEEEEEEvNS4_8identityES12_S1C_vS1D_EENS_8epilogue10collective6detail29Sm90TmaWarpSpecializedAdapterINS1G_15DefaultEpilogueISI_NS5_IJlSB_lEEES1K_NS1F_6thread17LinearCombinationISI_Li1EffLNS1L_9ScaleType4KindE0ELNS_15FloatRoundStyleE2ESI_EENS1_15EpilogueDefaultEEEEEvvEEEEvNT_6ParamsE,"ax",@progbits
	.align	128
.text._ZN7cutlass13device_kernelINS_4gemm6kernel13GemmUniversalIN4cute5tupleIJiiiiEEENS1_10collective13CollectiveMmaINS1_34MainloopSm90TmaGmmaWarpSpecializedILi4ENS5_IJNS4_1CILi1EEESB_SB_EEENS1_35KernelTmaWarpSpecializedCooperativeEEENS5_IJNSA_ILi128EEENSA_ILi64EEESF_EEENS_6half_tENS5_IJSB_llEEESI_SJ_NS4_8TiledMMAINS4_8MMA_AtomIJNS4_4SM904GMMA25MMA_64x64x16_F32F16F16_SSILNSN_5MajorE1ELSP_1ELNSN_7ScaleInE1ELSQ_1EEEEEENS4_6LayoutINS5_IJNSA_ILi2EEESB_SB_EEENS5_IJSB_NSA_ILi0EEESW_EEEEENS5_IJNS4_10UnderscoreESZ_SZ_EEEEENS4_13SM90_TMA_LOADENS4_14ComposedLayoutINS4_7SwizzleILi3ELi4ELi3EEENS4_18smem_ptr_flag_bitsILi16EEENST_INS5_IJSG_NSA_ILi8EEEEEENS5_IJSB_SG_EEEEEEEvNS4_8identityES12_S1C_vS1D_EENS_8epilogue10collective6detail29Sm90TmaWarpSpecializedAdapterINS1G_15DefaultEpilogueISI_NS5_IJlSB_lEEES1K_NS1F_6thread17LinearCombinationISI_Li1EffLNS1L_9ScaleType4KindE0ELNS_15FloatRoundStyleE2ESI_EENS1_15EpilogueDefaultEEEEEvvEEEEvNT_6ParamsE:
        .type           _ZN7cutlass13device_kernelINS_4gemm6kernel13GemmUniversalIN4cute5tupleIJiiiiEEENS1_10collective13CollectiveMmaINS1_34MainloopSm90TmaGmmaWarpSpecializedILi4ENS5_IJNS4_1CILi1EEESB_SB_EEENS1_35KernelTmaWarpSpecializedCooperativeEEENS5_IJNSA_ILi128EEENSA_ILi64EEESF_EEENS_6half_tENS5_IJSB_llEEESI_SJ_NS4_8TiledMMAINS4_8MMA_AtomIJNS4_4SM904GMMA25MMA_64x64x16_F32F16F16_SSILNSN_5MajorE1ELSP_1ELNSN_7ScaleInE1ELSQ_1EEEEEENS4_6LayoutINS5_IJNSA_ILi2EEESB_SB_EEENS5_IJSB_NSA_ILi0EEESW_EEEEENS5_IJNS4_10UnderscoreESZ_SZ_EEEEENS4_13SM90_TMA_LOADENS4_14ComposedLayoutINS4_7SwizzleILi3ELi4ELi3EEENS4_18smem_ptr_flag_bitsILi16EEENST_INS5_IJSG_NSA_ILi8EEEEEENS5_IJSB_SG_EEEEEEEvNS4_8identityES12_S1C_vS1D_EENS_8epilogue10collective6detail29Sm90TmaWarpSpecializedAdapterINS1G_15DefaultEpilogueISI_NS5_IJlSB_lEEES1K_NS1F_6thread17LinearCombinationISI_Li1EffLNS1L_9ScaleType4KindE0ELNS_15FloatRoundStyleE2ESI_EENS1_15EpilogueDefaultEEEEEvvEEEEvNT_6ParamsE,@function
        .size           _ZN7cutlass13device_kernelINS_4gemm6kernel13GemmUniversalIN4cute5tupleIJiiiiEEENS1_10collective13CollectiveMmaINS1_34MainloopSm90TmaGmmaWarpSpecializedILi4ENS5_IJNS4_1CILi1EEESB_SB_EEENS1_35KernelTmaWarpSpecializedCooperativeEEENS5_IJNSA_ILi128EEENSA_ILi64EEESF_EEENS_6half_tENS5_IJSB_llEEESI_SJ_NS4_8TiledMMAINS4_8MMA_AtomIJNS4_4SM904GMMA25MMA_64x64x16_F32F16F16_SSILNSN_5MajorE1ELSP_1ELNSN_7ScaleInE1ELSQ_1EEEEEENS4_6LayoutINS5_IJNSA_ILi2EEESB_SB_EEENS5_IJSB_NSA_ILi0EEESW_EEEEENS5_IJNS4_10UnderscoreESZ_SZ_EEEEENS4_13SM90_TMA_LOADENS4_14ComposedLayoutINS4_7SwizzleILi3ELi4ELi3EEENS4_18smem_ptr_flag_bitsILi16EEENST_INS5_IJSG_NSA_ILi8EEEEEENS5_IJSB_SG_EEEEEEEvNS4_8identityES12_S1C_vS1D_EENS_8epilogue10collective6detail29Sm90TmaWarpSpecializedAdapterINS1G_15DefaultEpilogueISI_NS5_IJlSB_lEEES1K_NS1F_6thread17LinearCombinationISI_Li1EffLNS1L_9ScaleType4KindE0ELNS_15FloatRoundStyleE2ESI_EENS1_15EpilogueDefaultEEEEEvvEEEEvNT_6ParamsE,(.L_x_130 - _ZN7cutlass13device_kernelINS_4gemm6kernel13GemmUniversalIN4cute5tupleIJiiiiEEENS1_10collective13CollectiveMmaINS1_34MainloopSm90TmaGmmaWarpSpecializedILi4ENS5_IJNS4_1CILi1EEESB_SB_EEENS1_35KernelTmaWarpSpecializedCooperativeEEENS5_IJNSA_ILi128EEENSA_ILi64EEESF_EEENS_6half_tENS5_IJSB_llEEESI_SJ_NS4_8TiledMMAINS4_8MMA_AtomIJNS4_4SM904GMMA25MMA_64x64x16_F32F16F16_SSILNSN_5MajorE1ELSP_1ELNSN_7ScaleInE1ELSQ_1EEEEEENS4_6LayoutINS5_IJNSA_ILi2EEESB_SB_EEENS5_IJSB_NSA_ILi0EEESW_EEEEENS5_IJNS4_10UnderscoreESZ_SZ_EEEEENS4_13SM90_TMA_LOADENS4_14ComposedLayoutINS4_7SwizzleILi3ELi4ELi3EEENS4_18smem_ptr_flag_bitsILi16EEENST_INS5_IJSG_NSA_ILi8EEEEEENS5_IJSB_SG_EEEEEEEvNS4_8identityES12_S1C_vS1D_EENS_8epilogue10collective6detail29Sm90TmaWarpSpecializedAdapterINS1G_15DefaultEpilogueISI_NS5_IJlSB_lEEES1K_NS1F_6thread17LinearCombinationISI_Li1EffLNS1L_9ScaleType4KindE0ELNS_15FloatRoundStyleE2ESI_EENS1_15EpilogueDefaultEEEEEvvEEEEvNT_6ParamsE)
        .other          _ZN7cutlass13device_kernelINS_4gemm6kernel13GemmUniversalIN4cute5tupleIJiiiiEEENS1_10collective13CollectiveMmaINS1_34MainloopSm90TmaGmmaWarpSpecializedILi4ENS5_IJNS4_1CILi1EEESB_SB_EEENS1_35KernelTmaWarpSpecializedCooperativeEEENS5_IJNSA_ILi128EEENSA_ILi64EEESF_EEENS_6half_tENS5_IJSB_llEEESI_SJ_NS4_8TiledMMAINS4_8MMA_AtomIJNS4_4SM904GMMA25MMA_64x64x16_F32F16F16_SSILNSN_5MajorE1ELSP_1ELNSN_7ScaleInE1ELSQ_1EEEEEENS4_6LayoutINS5_IJNSA_ILi2EEESB_SB_EEENS5_IJSB_NSA_ILi0EEESW_EEEEENS5_IJNS4_10UnderscoreESZ_SZ_EEEEENS4_13SM90_TMA_LOADENS4_14ComposedLayoutINS4_7SwizzleILi3ELi4ELi3EEENS4_18smem_ptr_flag_bitsILi16EEENST_INS5_IJSG_NSA_ILi8EEEEEENS5_IJSB_SG_EEEEEEEvNS4_8identityES12_S1C_vS1D_EENS_8epilogue10collective6detail29Sm90TmaWarpSpecializedAdapterINS1G_15DefaultEpilogueISI_NS5_IJlSB_lEEES1K_NS1F_6thread17LinearCombinationISI_Li1EffLNS1L_9ScaleType4KindE0ELNS_15FloatRoundStyleE2ESI_EENS1_15EpilogueDefaultEEEEEvvEEEEvNT_6ParamsE,@"STO_CUDA_ENTRY STV_DEFAULT"
_ZN7cutlass13device_kernelINS_4gemm6kernel13GemmUniversalIN4cute5tupleIJiiiiEEENS1_10collective13CollectiveMmaINS1_34MainloopSm90TmaGmmaWarpSpecializedILi4ENS5_IJNS4_1CILi1EEESB_SB_EEENS1_35KernelTmaWarpSpecializedCooperativeEEENS5_IJNSA_ILi128EEENSA_ILi64EEESF_EEENS_6half_tENS5_IJSB_llEEESI_SJ_NS4_8TiledMMAINS4_8MMA_AtomIJNS4_4SM904GMMA25MMA_64x64x16_F32F16F16_SSILNSN_5MajorE1ELSP_1ELNSN_7ScaleInE1ELSQ_1EEEEEENS4_6LayoutINS5_IJNSA_ILi2EEESB_SB_EEENS5_IJSB_NSA_ILi0EEESW_EEEEENS5_IJNS4_10UnderscoreESZ_SZ_EEEEENS4_13SM90_TMA_LOADENS4_14ComposedLayoutINS4_7SwizzleILi3ELi4ELi3EEENS4_18smem_ptr_flag_bitsILi16EEENST_INS5_IJSG_NSA_ILi8EEEEEENS5_IJSB_SG_EEEEEEEvNS4_8identityES12_S1C_vS1D_EENS_8epilogue10collective6detail29Sm90TmaWarpSpecializedAdapterINS1G_15DefaultEpilogueISI_NS5_IJlSB_lEEES1K_NS1F_6thread17LinearCombinationISI_Li1EffLNS1L_9ScaleType4KindE0ELNS_15FloatRoundStyleE2ESI_EENS1_15EpilogueDefaultEEEEEvvEEEEvNT_6ParamsE:
[----:B------:R-:W0:Y:S01]  /*0000*/  LDC R1, c[0x0][0x28] ;  /* 0x00000a00ff017b82 */ /* 0x000e220000000800 */
[----:B------:R-:W1:Y:S01]  /*0010*/  S2R R4, SR_TID.X ;  /* 0x0000000000047919 */ /* 0x000e620000002100 */
[----:B------:R-:W-:Y:S01]  /*0020*/  ELECT P0, URZ, PT ;  /* 0x00000000003f782f */ /* 0x000fe20003800000 */
[----:B------:R-:W-:Y:S01]  /*0030*/  BSSY B0, `(.L_x_0) ;  /* 0x000000f000007945 */ /* 0x000fe20003800000 */
[--C-:B-1----:R-:W-:Y:S02]  /*0040*/  SHF.R.U32.HI R0, RZ, 0x5, R4.reuse ;  /* 0x00000005ff007819 */ /* 0x102fe40000011604 */
[----:B------:R-:W-:-:S03]  /*0050*/  SHF.R.U32.HI R14, RZ, 0x7, R4 ;  /* 0x00000007ff0e7819 */ /* 0x000fc60000011604 */
[----:B------:R-:W1:Y:S04]  /*0060*/  SHFL.IDX PT, R5, R0, RZ, 0x1f ;  /* 0x00001fff00057589 */ /* 0x000e6800000e0000 */
[----:B------:R2:W3:Y:S01]  /*0070*/  SHFL.IDX PT, R10, R14, RZ, 0x1f ;  /* 0x00001fff0e0a7589 */ /* 0x0004e200000e0000 */
[----:B-1----:R-:W-:-:S13]  /*0080*/  ISETP.NE.OR P0, PT, R5, RZ, !P0 ;  /* 0x000000ff0500720c */ /* 0x002fda0004705670 */
[----:B0-23--:R-:W-:Y:S05]  /*0090*/  @P0 BRA `(.L_x_1) ;  /* 0x0000000000200947 */ /* 0x00dfea0003800000 */
[----:B------:R-:W-:Y:S02]  /*00a0*/  ULDC.64 UR4, c[0x0][0x198] ;  /* 0x0000660000047ab9 */ /* 0x000fe40000000a00 */
[----:B------:R-:W-:Y:S02]  /*00b0*/  UIADD3 UR6, UP0, UR4, 0xf0, URZ ;  /* 0x000000f004067890 */ /* 0x000fe4000ff1e03f */
[----:B------:R-:W-:Y:S02]  /*00c0*/  UIADD3 UR4, UP1, UR4, 0x1f0, URZ ;  /* 0x000001f004047890 */ /* 0x000fe4000ff3e03f */
[----:B------:R-:W-:Y:S02]  /*00d0*/  UIADD3.X UR7, URZ, UR5, URZ, UP0, !UPT ;  /* 0x000000053f077290 */ /* 0x000fe400087fe43f */
[----:B------:R-:W-:-:S07]  /*00e0*/  UIADD3.X UR5, URZ, UR5, URZ, UP1, !UPT ;  /* 0x000000053f057290 */ /* 0x000fce0008ffe43f */
[----:B------:R0:W-:Y:S02]  /*00f0*/  UTMACCTL.PF [UR6] ;  /* 0x00000000060079b9 */ /* 0x0001e40008040000 */
[----:B------:R0:W-:Y:S02]  /*0100*/  UTMACCTL.PF [UR4] ;  /* 0x00000000040079b9 */ /* 0x0001e40008040000 */
[----:B0-----:R-:W-:Y:S01]  /*0110*/  NOP ;  /* 0x0000000000007918 */ /* 0x001fe20000000000 */
.L_x_1:
[----:B------:R-:W-:Y:S05]  /*0120*/  BSYNC B0 ;  /* 0x0000000000007941 */ /* 0x000fea0003800000 */
.L_x_0:
[----:B------:R-:W0:Y:S02]  /*0130*/  SHFL.IDX PT, R2, R0, RZ, 0x1f ;  /* 0x00001fff00027589 */ /* 0x000e2400000e0000 */
[----:B0-----:R-:W-:-:S13]  /*0140*/  ISETP.NE.AND P0, PT, R2, RZ, PT ;  /* 0x000000ff0200720c */ /* 0x001fda0003f05270 */
[----:B------:R-:W-:Y:S05]  /*0150*/  @P0 BRA `(.L_x_2) ;  /* 0x0000000000580947 */ /* 0x000fea0003800000 */
[----:B------:R-:W0:Y:S01]  /*0160*/  S2UR UR8, SR_CgaCtaId ;  /* 0x00000000000879c3 */ /* 0x000e220000008800 */
[----:B------:R-:W-:Y:S01]  /*0170*/  UMOV UR4, 0x400 ;  /* 0x0000040000047882 */ /* 0x000fe20000000000 */
[----:B------:R-:W-:Y:S01]  /*0180*/  UMOV UR5, 0x1 ;  /* 0x0000000100057882 */ /* 0x000fe20000000000 */
[----:B------:R-:W-:Y:S01]  /*0190*/  UMOV UR6, 0x100 ;  /* 0x0000010000067882 */ /* 0x000fe20000000000 */
[----:B------:R-:W-:Y:S01]  /*01a0*/  ELECT P0, URZ, PT ;  /* 0x00000000003f782f */ /* 0x000fe20003800000 */
[----:B------:R-:W-:-:S04]  /*01b0*/  UIADD3 UR6, -UR6, 0x100000, URZ ;  /* 0x0010000006067890 */ /* 0x000fc8000fffe13f */
[----:B------:R-:W-:Y:S02]  /*01c0*/  USHF.L.U32 UR7, UR6, 0xb, URZ ;  /* 0x0000000b06077899 */ /* 0x000fe4000800063f */
[----:B------:R-:W-:Y:S02]  /*01d0*/  USHF.L.U32 UR6, UR6, 0x1, URZ ;  /* 0x0000000106067899 */ /* 0x000fe4000800063f */
[----:B0-----:R-:W-:Y:S02]  /*01e0*/  ULEA UR8, UR8, UR4, 0x18 ;  /* 0x0000000408087291 */ /* 0x001fe4000f8ec03f */
[----:B------:R-:W-:-:S04]  /*01f0*/  UIADD3 UR4, -UR5, 0x100000, URZ ;  /* 0x0010000005047890 */ /* 0x000fc8000fffe13f */
[----:B------:R-:W-:Y:S02]  /*0200*/  USHF.L.U32 UR5, UR4, 0xb, URZ ;  /* 0x0000000b04057899 */ /* 0x000fe4000800063f */
[----:B------:R-:W-:Y:S01]  /*0210*/  USHF.L.U32 UR4, UR4, 0x1, URZ ;  /* 0x0000000104047899 */ /* 0x000fe2000800063f */
[----:B------:R-:W0:Y:S11]  /*0220*/  FENCE.VIEW.ASYNC.S ;  /* 0x00000000000073c6 */ /* 0x000e360000000000 */
[----:B0-----:R0:W1:Y:S01]  /*0230*/  SYNCS.EXCH.64 URZ, [UR8], UR4 ;  /* 0x00000004083f75b2 */ /* 0x0010620008000100 */
[----:B------:R0:W2:Y:S01]  /*0240*/  SYNCS.EXCH.64 URZ, [UR8+0x20], UR6 ;  /* 0x00002006083f75b2 */ /* 0x0000a20008000100 */
[----:B------:R0:W3:Y:S01]  /*0250*/  SYNCS.EXCH.64 URZ, [UR8+0x8], UR4 ;  /* 0x00000804083f75b2 */ /* 0x0000e20008000100 */
[----:B------:R0:W4:Y:S01]  /*0260*/  SYNCS.EXCH.64 URZ, [UR8+0x28], UR6 ;  /* 0x00002806083f75b2 */ /* 0x0001220008000100 */
[----:B------:R0:W0:Y:S01]  /*0270*/  SYNCS.EXCH.64 URZ, [UR8+0x10], UR4 ;  /* 0x00001004083f75b2 */ /* 0x0000220008000100 */
[----:B------:R0:W0:Y:S01]  /*0280*/  SYNCS.EXCH.64 URZ, [UR8+0x30], UR6 ;  /* 0x00003006083f75b2 */ /* 0x0000220008000100 */
[----:B------:R0:W0:Y:S01]  /*0290*/  SYNCS.EXCH.64 URZ, [UR8+0x18], UR4 ;  /* 0x00001804083f75b2 */ /* 0x0000220008000100 */
[----:B------:R0:W0:Y:S01]  /*02a0*/  SYNCS.EXCH.64 URZ, [UR8+0x38], UR6 ;  /* 0x00003806083f75b2 */ /* 0x0000220008000100 */
[----:B------:R-:W-:Y:S01]  /*02b0*/  NOP ;  /* 0x0000000000007918 */ /* 0x000fe20000000000 */
.L_x_2:
[----:B------:R-:W5:Y:S01]  /*02c0*/  SHFL.IDX PT, R0, R0, RZ, 0x1f ;  /* 0x00001fff00007589 */ /* 0x000f6200000e0000 */
[----:B------:R-:W-:Y:S01]  /*02d0*/  ELECT P0, URZ, PT ;  /* 0x00000000003f782f */ /* 0x000fe20003800000 */
[----:B------:R-:W1:Y:S01]  /*02e0*/  LDC R2, c[0x0][0x65c] ;  /* 0x00019700ff027b82 */ /* 0x000e620000000800 */
[----:B0-----:R-:W-:Y:S01]  /*02f0*/  UMOV UR4, 0x20 ;  /* 0x0000002000047882 */ /* 0x001fe20000000000 */
[----:B------:R-:W0:Y:S01]  /*0300*/  S2R R3, SR_CTAID.Y ;  /* 0x0000000000037919 */ /* 0x000e220000002600 */
[----:B------:R-:W-:Y:S01]  /*0310*/  NOP ;  /* 0x0000000000007918 */ /* 0x000fe20000000000 */
[----:B------:R-:W-:Y:S01]  /*0320*/  ISETP.NE.AND P2, PT, R10, RZ, PT ;  /* 0x000000ff0a00720c */ /* 0x000fe20003f45270 */
[----:B------:R-:W-:Y:S01]  /*0330*/  NOP ;  /* 0x0000000000007918 */ /* 0x000fe20000000000 */
[----:B------:R-:W2:Y:S01]  /*0340*/  S2R R6, SR_CTAID.X ;  /* 0x0000000000067919 */ /* 0x000ea20000002500 */
[----:B------:R-:W-:Y:S01]  /*0350*/  IMAD.MOV.U32 R7, RZ, RZ, RZ ;  /* 0x000000ffff077224 */ /* 0x000fe200078e00ff */
[----:B-----5:R-:W-:-:S02]  /*0360*/  ISETP.NE.OR P0, PT, R0, RZ, !P0 ;  /* 0x000000ff0000720c */ /* 0x020fc40004705670 */
[----:B-1----:R-:W-:-:S04]  /*0370*/  ISETP.NE.AND P3, PT, R2, 0x1, PT ;  /* 0x000000010200780c */ /* 0x002fc80003f65270 */
[----:B------:R-:W-:Y:S02]  /*0380*/  P2R R0, PR, RZ, 0x8 ;  /* 0x00000008ff007803 */ /* 0x000fe40000000000 */
[----:B------:R-:W-:-:S04]  /*0390*/  SHF.R.S32.HI R0, RZ, 0x1f, R5 ;  /* 0x0000001fff007819 */ /* 0x000fc80000011405 */
[----:B------:R-:W-:Y:S01]  /*03a0*/  LEA.HI R0, R0, R5, RZ, 0x2 ;  /* 0x0000000500007211 */ /* 0x000fe200078f10ff */
[----:B------:R-:W-:Y:S01]  /*03b0*/  VOTEU.ALL UP0, P0 ;  /* 0x00000000003f7886 */ /* 0x000fe20000000000 */
[----:B------:R-:W-:Y:S01]  /*03c0*/  VOTEU.ALL UP1, P0 ;  /* 0x00000000003f7886 */ /* 0x000fe20000020000 */
[----:B------:R-:W2:Y:S01]  /*03d0*/  @P3 LDC R17, c[0x0][0x10] ;  /* 0x00000400ff113b82 */ /* 0x000ea20000000800 */
[----:B------:R-:W-:Y:S01]  /*03e0*/  LOP3.LUT R0, R0, 0xfffffffc, RZ, 0xc0, !PT ;  /* 0xfffffffc00007812 */ /* 0x000fe200078ec0ff */
[----:B0-----:R-:W-:Y:S01]  /*03f0*/  @P3 IMAD.MOV.U32 R8, RZ, RZ, R3 ;  /* 0x000000ffff083224 */ /* 0x001fe200078e0003 */
[----:B------:R-:W-:Y:S01]  /*0400*/  @!UP0 UMOV UR6, 0x400 ;  /* 0x0000040000068882 */ /* 0x000fe20000000000 */
[----:B------:R-:W-:-:S04]  /*0410*/  @!UP0 UIADD3 UR4, -UR4, 0x100000, URZ ;  /* 0x0010000004048890 */ /* 0x000fc8000fffe13f */
[----:B------:R-:W-:Y:S02]  /*0420*/  @!UP0 USHF.L.U32 UR5, UR4, 0xb, URZ ;  /* 0x0000000b04058899 */ /* 0x000fe4000800063f */
[----:B------:R-:W-:Y:S01]  /*0430*/  @!UP0 USHF.L.U32 UR4, UR4, 0x1, URZ ;  /* 0x0000000104048899 */ /* 0x000fe2000800063f */
[----:B------:R-:W-:Y:S02]  /*0440*/  @P3 IMAD.MOV.U32 R9, RZ, RZ, RZ ;  /* 0x000000ffff093224 */ /* 0x000fe400078e00ff */
[----:B------:R-:W-:Y:S01]  /*0450*/  IMAD.IADD R0, R5, 0x1, -R0 ;  /* 0x0000000105007824 */ /* 0x000fe200078e0a00 */
[----:B------:R-:W0:Y:S01]  /*0460*/  @!UP0 S2UR UR7, SR_CgaCtaId ;  /* 0x00000000000789c3 */ /* 0x000e220000008800 */
[----:B------:R-:W-:-:S03]  /*0470*/  @P3 IMAD.MOV.U32 R5, RZ, RZ, RZ ;  /* 0x000000ffff053224 */ /* 0x000fc600078e00ff */
[----:B------:R-:W-:-:S04]  /*0480*/  ISETP.NE.AND P1, PT, R0, 0x3, PT ;  /* 0x000000030000780c */ /* 0x000fc80003f25270 */
[----:B------:R-:W1:Y:S01]  /*0490*/  @!P3 LDC R11, c[0x0][0xc] ;  /* 0x00000300ff0bbb82 */ /* 0x000e620000000800 */
[----:B--2---:R-:W-:-:S04]  /*04a0*/  @P3 IMAD.WIDE.U32 R16, R6, R17, R8 ;  /* 0x0000001106103225 */ /* 0x004fc800078e0008 */
[----:B------:R-:W-:Y:S01]  /*04b0*/  @P3 IMAD.IADD R17, R17, 0x1, R5 ;  /* 0x0000000111113824 */ /* 0x000fe200078e0205 */
[----:B------:R-:W-:Y:S01]  /*04c0*/  LOP3.LUT R5, R4, 0x7f, RZ, 0xc0, !PT ;  /* 0x0000007f04057812 */ /* 0x000fe200078ec0ff */
[----:B0-----:R-:W-:Y:S01]  /*04d0*/  @!UP0 ULEA UR8, UR7, UR6, 0x18 ;  /* 0x0000000607088291 */ /* 0x001fe2000f8ec03f */
[----:B------:R-:W-:Y:S02]  /*04e0*/  VOTEU.ALL UP0, P0 ;  /* 0x00000000003f7886 */ /* 0x000fe40000000000 */
[----:B------:R-:W-:Y:S01]  /*04f0*/  ULDC UR6, c[0x0][0xc] ;  /* 0x0000030000067ab9 */ /* 0x000fe20000000800 */
[----:B------:R-:W-:Y:S01]  /*0500*/  ISETP.EQ.OR P0, PT, R0, RZ, !P1 ;  /* 0x000000ff0000720c */ /* 0x000fe20004f02670 */
[----:B------:R-:W-:-:S03]  /*0510*/  ULDC UR7, c[0x0][0x10] ;  /* 0x0000040000077ab9 */ /* 0x000fc60000000800 */
[C---:B------:R-:W-:Y:S01]  /*0520*/  ISETP.EQ.AND P0, PT, R10.reuse, RZ, P0 ;  /* 0x000000ff0a00720c */ /* 0x040fe20000702270 */
[----:B------:R-:W-:Y:S02]  /*0530*/  VIADD R10, R10, 0xffffffff ;  /* 0xffffffff0a0a7836 */ /* 0x000fe40000000000 */
[----:B-1----:R-:W-:Y:S01]  /*0540*/  @!P3 IMAD.WIDE.U32 R8, R11, R3, R6 ;  /* 0x000000030b08b225 */ /* 0x002fe200078e0006 */
[----:B------:R-:W0:Y:S02]  /*0550*/  FENCE.VIEW.ASYNC.S ;  /* 0x00000000000073c6 */ /* 0x000e240000000000 */
[----:B0-----:R-:W3:Y:S01]  /*0560*/  @!UP0 SYNCS.EXCH.64 URZ, [UR8+0x50], UR4 ;  /* 0x00005004083f85b2 */ /* 0x001ee20008000100 */
[----:B------:R-:W-:Y:S02]  /*0570*/  SEL R18, RZ, 0x1, !P0 ;  /* 0x00000001ff127807 */ /* 0x000fe40004000000 */
[----:B------:R-:W-:Y:S01]  /*0580*/  ISETP.GE.U32.AND P1, PT, R10, 0x2, PT ;  /* 0x000000020a00780c */ /* 0x000fe20003f26070 */
[----:B------:R-:W-:-:S02]  /*0590*/  @!P3 IMAD.MOV.U32 R16, RZ, RZ, R8 ;  /* 0x000000ffff10b224 */ /* 0x000fc400078e0008 */
[----:B------:R-:W-:Y:S01]  /*05a0*/  @!P3 IMAD.MOV.U32 R17, RZ, RZ, R9 ;  /* 0x000000ffff11b224 */ /* 0x000fe200078e0009 */
[----:B------:R-:W-:Y:S01]  /*05b0*/  SEL R18, R18, 0x2, P1 ;  /* 0x0000000212127807 */ /* 0x000fe20000800000 */
[----:B------:R0:W3:Y:S01]  /*05c0*/  @!UP1 SYNCS.EXCH.64 URZ, [UR8+0x58], UR4 ;  /* 0x00005804083f95b2 */ /* 0x0000e20008000100 */
[----:B------:R-:W-:Y:S01]  /*05d0*/  NOP ;  /* 0x0000000000007918 */ /* 0x000fe20000000000 */
[----:B0-----:R-:W-:-:S03]  /*05e0*/  UIMAD.WIDE.U32 UR4, UR6, UR7, URZ ;  /* 0x00000007060472a5 */ /* 0x001fc6000f8e003f */
[----:B------:R-:W-:Y:S02]  /*05f0*/  ULDC UR6, c[0x0][0x14] ;  /* 0x0000050000067ab9 */ /* 0x000fe40000000800 */
[----:B------:R-:W-:Y:S02]  /*0600*/  UIMAD.WIDE.U32 UR36, UR4, UR6, URZ ;  /* 0x00000006042472a5 */ /* 0x000fe4000f8e003f */
[----:B------:R-:W-:-:S04]  /*0610*/  UIMAD UR42, UR5, UR6, URZ ;  /* 0x00000006052a72a4 */ /* 0x000fc8000f8e023f */
[----:B------:R-:W-:Y:S01]  /*0620*/  UIADD3 UR42, UR37, UR42, URZ ;  /* 0x0000002a252a7290 */ /* 0x000fe2000fffe03f */
[----:B---34-:R-:W-:Y:S06]  /*0630*/  BAR.SYNC.DEFER_BLOCKING 0x0 ;  /* 0x0000000000007b1d */ /* 0x018fec0000010000 */
[----:B------:R-:W-:Y:S05]  /*0640*/  @!P2 BRA `(.L_x_3) ;  /* 0x0000004000fca947 */ /* 0x000fea0003800000 */
[----:B------:R-:W-:-:S13]  /*0650*/  ISETP.GT.U32.AND P0, PT, R10, 0x1, PT ;  /* 0x000000010a00780c */ /* 0x000fda0003f04070 */
[----:B------:R-:W-:Y:S05]  /*0660*/  @P0 EXIT ;  /* 0x000000000000094d */ /* 0x000fea0003800000 */
[----:B------:R-:W-:Y:S01]  /*0670*/  ULDC.64 UR4, c[0x0][0x650] ;  /* 0x0001940000047ab9 */ /* 0x000fe20000000a00 */
[----:B------:R-:W-:Y:S01]  /*0680*/  PRMT R0, RZ, 0x7610, R0 ;  /* 0x00007610ff007816 */ /* 0x000fe20000000000 */
[----:B------:R-:W-:Y:S01]  /*0690*/  IMAD.MOV.U32 R69, RZ, RZ, -0x1 ;  /* 0xffffffffff457424 */ /* 0x000fe200078e00ff */
[----:B------:R-:W-:Y:S01]  /*06a0*/  ISETP.GE.U32.AND P0, PT, R16, UR4, PT ;  /* 0x0000000410007c0c */ /* 0x000fe2000bf06070 */
[----:B------:R-:W-:Y:S02]  /*06b0*/  IMAD.MOV.U32 R68, RZ, RZ, -0x1 ;  /* 0xffffffffff447424 */ /* 0x000fe400078e00ff */
[----:B------:R-:W-:Y:S01]  /*06c0*/  IMAD.MOV.U32 R67, RZ, RZ, -0x1 ;  /* 0xffffffffff437424 */ /* 0x000fe200078e00ff */
[----:B------:R-:W-:-:S13]  /*06d0*/  ISETP.GE.U32.AND.EX P0, PT, R17, UR5, PT, P0 ;  /* 0x0000000511007c0c */ /* 0x000fda000bf06100 */
[----:B------:R-:W-:Y:S05]  /*06e0*/  @P0 BRA `(.L_x_4) ;  /* 0x0000000400540947 */ /* 0x000fea0003800000 */
[----:B------:R-:W0:Y:S01]  /*06f0*/  LDC.64 R20, c[0x0][0x628] ;  /* 0x00018a00ff147b82 */ /* 0x000e220000000a00 */
[----:B------:R-:W-:Y:S02]  /*0700*/  IMAD.MOV.U32 R8, RZ, RZ, R16 ;  /* 0x000000ffff087224 */ /* 0x000fe400078e0010 */
[----:B------:R-:W-:-:S05]  /*0710*/  IMAD.MOV.U32 R9, RZ, RZ, R17 ;  /* 0x000000ffff097224 */ /* 0x000fca00078e0011 */
[----:B------:R-:W1:Y:S08]  /*0720*/  LDC R0, c[0x0][0x630] ;  /* 0x00018c00ff007b82 */ /* 0x000e700000000800 */
[----:B------:R-:W2:Y:S01]  /*0730*/  LDC.64 R22, c[0x0][0x620] ;  /* 0x00018800ff167b82 */ /* 0x000ea20000000a00 */
[----:B0-----:R-:W-:-:S04]  /*0740*/  ISETP.NE.U32.AND P0, PT, R20, RZ, PT ;  /* 0x000000ff1400720c */ /* 0x001fc80003f05070 */
[----:B------:R-:W-:-:S13]  /*0750*/  ISETP.NE.AND.EX P0, PT, R21, RZ, PT, P0 ;  /* 0x000000ff1500720c */ /* 0x000fda0003f05300 */
[----:B-12---:R-:W-:Y:S05]  /*0760*/  @!P0 BRA `(.L_x_5) ;  /* 0x0000000000288947 */ /* 0x006fea0003800000 */
[----:B------:R-:W0:Y:S02]  /*0770*/  LDC R13, c[0x0][0x634] ;  /* 0x00018d00ff0d7b82 */ /* 0x000e240000000800 */
[----:B0-----:R-:W-:-:S05]  /*0780*/  IADD3 R13, P0, R16, R13, RZ ;  /* 0x0000000d100d7210 */ /* 0x001fca0007f1e0ff */
[----:B------:R-:W-:-:S04]  /*0790*/  IMAD.X R15, RZ, RZ, R17, P0 ;  /* 0x000000ffff0f7224 */ /* 0x000fc800000e0611 */
[----:B------:R-:W-:-:S04]  /*07a0*/  IMAD.WIDE.U32 R8, R15, R20, RZ ;  /* 0x000000140f087225 */ /* 0x000fc800078e00ff */
[----:B------:R-:W-:-:S04]  /*07b0*/  IMAD.WIDE.U32 R10, P0, R13, R21, R8 ;  /* 0x000000150d0a7225 */ /* 0x000fc80007800008 */
[----:B------:R-:W-:-:S04]  /*07c0*/  IMAD.WIDE.U32 R8, R13, R20, RZ ;  /* 0x000000140d087225 */ /* 0x000fc800078e00ff */
[----:B------:R-:W-:Y:S01]  /*07d0*/  IMAD.X R13, RZ, RZ, RZ, P0 ;  /* 0x000000ffff0d7224 */ /* 0x000fe200000e06ff */
[----:B------:R-:W-:Y:S01]  /*07e0*/  IADD3 RZ, P0, R9, R10, RZ ;  /* 0x0000000a09ff7210 */ /* 0x000fe20007f1e0ff */
[----:B------:R-:W-:-:S04]  /*07f0*/  IMAD.MOV.U32 R12, RZ, RZ, R11 ;  /* 0x000000ffff0c7224 */ /* 0x000fc800078e000b */
[----:B------:R-:W-:-:S08]  /*0800*/  IMAD.WIDE.U32.X R8, R15, R21, R12, P0 ;  /* 0x000000150f087225 */ /* 0x000fd000000e040c */
.L_x_5:
[-CC-:B------:R-:W-:Y:S01]  /*0810*/  SHF.R.U64 R67, R8, R0.reuse, R9.reuse ;  /* 0x0000000008437219 */ /* 0x180fe20000001209 */
[----:B------:R-:W0:Y:S01]  /*0820*/  LDC R12, c[0x0][0x618] ;  /* 0x00018600ff0c7b82 */ /* 0x000e220000000800 */
[----:B------:R-:W-:Y:S01]  /*0830*/  SHF.R.U32.HI R7, RZ, R0, R9 ;  /* 0x00000000ff077219 */ /* 0x000fe20000011609 */
[----:B------:R-:W-:Y:S01]  /*0840*/  ULDC UR4, c[0x0][0x150] ;  /* 0x0000540000047ab9 */ /* 0x000fe20000000800 */
[----:B------:R-:W-:Y:S02]  /*0850*/  IADD3 R11, P0, RZ, -R67, RZ ;  /* 0x80000043ff0b7210 */ /* 0x000fe40007f1e0ff */
[----:B------:R-:W-:-:S03]  /*0860*/  I2FP.F32.U32 R0, R6 ;  /* 0x0000000600007245 */ /* 0x000fc60000201000 */
[----:B------:R-:W1:Y:S01]  /*0870*/  LDC.64 R30, c[0x0][0x640] ;  /* 0x00019000ff1e7b82 */ /* 0x000e620000000a00 */
[----:B------:R-:W-:Y:S02]  /*0880*/  IMAD.X R13, RZ, RZ, ~R7, P0 ;  /* 0x000000ffff0d7224 */ /* 0x000fe400000e0e07 */
[----:B------:R-:W-:Y:S01]  /*0890*/  FMUL R0, R0, UR4 ;  /* 0x0000000400007c20 */ /* 0x000fe20008400000 */
[----:B------:R-:W-:Y:S01]  /*08a0*/  IMAD.WIDE.U32 R8, R11, R22, R16 ;  /* 0x000000160b087225 */ /* 0x000fe200078e0010 */
[----:B------:R-:W-:-:S03]  /*08b0*/  ULDC UR4, c[0x0][0x154] ;  /* 0x0000550000047ab9 */ /* 0x000fc60000000800 */
[----:B------:R-:W-:Y:S01]  /*08c0*/  IMAD R10, R13, R22, RZ ;  /* 0x000000160d0a7224 */ /* 0x000fe200078e02ff */
[----:B------:R-:W2:Y:S01]  /*08d0*/  LDC R7, c[0x0][0x144] ;  /* 0x00005100ff077b82 */ /* 0x000ea20000000800 */
[----:B------:R-:W3:Y:S02]  /*08e0*/  F2I.U32.TRUNC.NTZ R0, R0 ;  /* 0x0000000000007305 */ /* 0x000ee4000020f000 */
[----:B------:R-:W-:-:S04]  /*08f0*/  IMAD R11, R11, R23, R10 ;  /* 0x000000170b0b7224 */ /* 0x000fc800078e020a */
[----:B------:R-:W-:Y:S01]  /*0900*/  IMAD.IADD R9, R9, 0x1, R11 ;  /* 0x0000000109097824 */ /* 0x000fe200078e020b */
[----:B------:R-:W4:Y:S01]  /*0910*/  LDC R24, c[0x0][0x608] ;  /* 0x00018200ff187b82 */ /* 0x000f220000000800 */
[----:B------:R-:W-:-:S03]  /*0920*/  IMAD.MOV.U32 R11, RZ, RZ, -0x1 ;  /* 0xffffffffff0b7424 */ /* 0x000fc600078e00ff */
[-CC-:B0-----:R-:W-:Y:S02]  /*0930*/  SHF.R.U64 R22, R8, R12.reuse, R9.reuse ;  /* 0x0000000c08167219 */ /* 0x181fe40000001209 */
[----:B------:R-:W-:Y:S02]  /*0940*/  I2FP.F32.U32 R8, R3 ;  /* 0x0000000300087245 */ /* 0x000fe40000201000 */
[----:B------:R-:W0:Y:S01]  /*0950*/  LDC R28, c[0x0][0x658] ;  /* 0x00019600ff1c7b82 */ /* 0x000e220000000800 */
[----:B-1----:R-:W-:Y:S01]  /*0960*/  ISETP.NE.U32.AND P0, PT, R30, RZ, PT ;  /* 0x000000ff1e00720c */ /* 0x002fe20003f05070 */
[----:B---3--:R-:W-:Y:S02]  /*0970*/  IMAD.MOV R10, RZ, RZ, -R0 ;  /* 0x000000ffff0a7224 */ /* 0x008fe400078e0a00 */
[----:B------:R-:W-:Y:S01]  /*0980*/  FMUL R8, R8, UR4 ;  /* 0x0000000408087c20 */ /* 0x000fe20008400000 */
[----:B------:R-:W-:Y:S02]  /*0990*/  SHF.R.U32.HI R9, RZ, R12, R9 ;  /* 0x0000000cff097219 */ /* 0x000fe40000011609 */
[----:B------:R-:W-:Y:S01]  /*09a0*/  ISETP.NE.AND.EX P0, PT, R31, RZ, PT, P0 ;  /* 0x000000ff1f00720c */ /* 0x000fe20003f05300 */
[----:B------:R1:W3:Y:S01]  /*09b0*/  F2I.U32.TRUNC.NTZ R15, R8 ;  /* 0x00000008000f7305 */ /* 0x0002e2000020f000 */
[----:B------:R-:W1:Y:S01]  /*09c0*/  LDC R20, c[0x0][0x148] ;  /* 0x00005200ff147b82 */ /* 0x000e620000000800 */
[----:B--2---:R-:W-:-:S07]  /*09d0*/  IMAD R0, R7, R10, R6 ;  /* 0x0000000a07007224 */ /* 0x004fce00078e0206 */
[----:B------:R-:W2:Y:S01]  /*09e0*/  LDC R26, c[0x0][0x600] ;  /* 0x00018000ff1a7b82 */ /* 0x000ea20000000800 */
[-CC-:B----4-:R-:W-:Y:S02]  /*09f0*/  SHF.R.U64 R32, R22, R24.reuse, R9.reuse ;  /* 0x0000001816207219 */ /* 0x190fe40000001209 */
[----:B------:R-:W-:Y:S01]  /*0a00*/  SHF.R.U32.HI R7, RZ, R24, R9 ;  /* 0x00000018ff077219 */ /* 0x000fe20000011609 */
[----:B------:R-:W-:-:S04]  /*0a10*/  IMAD.MOV.U32 R9, RZ, RZ, 0x1 ;  /* 0x00000001ff097424 */ /* 0x000fc800078e00ff */
[----:B------:R-:W4:Y:S01]  /*0a20*/  LDC R21, c[0x0][0x648] ;  /* 0x00019200ff157b82 */ /* 0x000f220000000800 */
[-C--:B0-----:R-:W-:Y:S02]  /*0a30*/  SHF.L.U32 R6, R11, R28.reuse, RZ ;  /* 0x0000001c0b067219 */ /* 0x081fe400000006ff */
[--C-:B------:R-:W-:Y:S02]  /*0a40*/  SHF.R.U64 R24, R32, R28, R7.reuse ;  /* 0x0000001c20187219 */ /* 0x100fe40000001207 */
[----:B------:R-:W-:Y:S02]  /*0a50*/  LOP3.LUT R13, RZ, R6, RZ, 0x33, !PT ;  /* 0x00000006ff0d7212 */ /* 0x000fe400078e33ff */
[-C--:B------:R-:W-:Y:S01]  /*0a60*/  SHF.R.U32.HI R7, RZ, R28.reuse, R7 ;  /* 0x0000001cff077219 */ /* 0x080fe20000011607 */
[----:B------:R-:W0:Y:S01]  /*0a70*/  LDC R23, c[0x0][0x638] ;  /* 0x00018e00ff177b82 */ /* 0x000e220000000800 */
[----:B------:R-:W-:Y:S01]  /*0a80*/  SHF.L.U32 R12, R9, R28, RZ ;  /* 0x0000001c090c7219 */ /* 0x000fe200000006ff */
[----:B------:R-:W-:-:S06]  /*0a90*/  IMAD.MOV.U32 R6, RZ, RZ, R24 ;  /* 0x000000ffff067224 */ /* 0x000fcc00078e0018 */
[----:B------:R-:W0:Y:S01]  /*0aa0*/  LDC R69, c[0x0][0x610] ;  /* 0x00018400ff457b82 */ /* 0x000e220000000800 */
[----:B-1-3--:R-:W-:Y:S05]  /*0ab0*/  @!P0 BRA `(.L_x_6) ;  /* 0x0000000000288947 */ /* 0x00afea0003800000 */
[----:B------:R-:W1:Y:S02]  /*0ac0*/  LDC R11, c[0x0][0x64c] ;  /* 0x00019300ff0b7b82 */ /* 0x000e640000000800 */
[----:B-1----:R-:W-:-:S05]  /*0ad0*/  IADD3 R11, P0, R24, R11, RZ ;  /* 0x0000000b180b7210 */ /* 0x002fca0007f1e0ff */
        /* <DEDUP_REMOVED lines=8> */
.L_x_6:
[----:B----4-:R-:W-:Y:S01]  /*0b60*/  SHF.R.U64 R6, R6, R21, R7 ;  /* 0x0000001506067219 */ /* 0x010fe20000001207 */
[----:B--2---:R-:W-:Y:S01]  /*0b70*/  VIADD R7, R26, 0xffffffff ;  /* 0xffffffff1a077836 */ /* 0x004fe20000000000 */
[----:B------:R-:W-:Y:S01]  /*0b80*/  LOP3.LUT R13, R32, R13, RZ, 0xc0, !PT ;  /* 0x0000000d200d7212 */ /* 0x000fe200078ec0ff */
[----:B------:R-:W-:Y:S02]  /*0b90*/  IMAD.MOV R15, RZ, RZ, -R15 ;  /* 0x000000ffff0f7224 */ /* 0x000fe400078e0a0f */
[----:B------:R-:W-:Y:S02]  /*0ba0*/  IMAD.MOV R8, RZ, RZ, -R6 ;  /* 0x000000ffff087224 */ /* 0x000fe400078e0a06 */
[----:B------:R-:W-:Y:S01]  /*0bb0*/  IMAD R13, R12, R6, R13 ;  /* 0x000000060c0d7224 */ /* 0x000fe200078e020d */
[----:B------:R-:W-:Y:S01]  /*0bc0*/  LOP3.LUT R6, R22, R7, RZ, 0xc0, !PT ;  /* 0x0000000716067212 */ /* 0x000fe200078ec0ff */
[----:B------:R-:W-:Y:S02]  /*0bd0*/  @P3 IMAD R0, R20, R15, R3 ;  /* 0x0000000f14003224 */ /* 0x000fe400078e0203 */
[----:B0-----:R-:W-:-:S02]  /*0be0*/  IMAD R3, R8, R23, R24 ;  /* 0x0000001708037224 */ /* 0x001fc400078e0218 */
[----:B------:R-:W-:Y:S02]  /*0bf0*/  IMAD R69, R13, R69, R0 ;  /* 0x000000450d457224 */ /* 0x000fe400078e0200 */
[----:B------:R-:W-:Y:S02]  /*0c00*/  IMAD R6, R3, R26, R6 ;  /* 0x0000001a03067224 */ /* 0x000fe400078e0206 */
[----:B------:R-:W-:-:S03]  /*0c10*/  IMAD.MOV.U32 R0, RZ, RZ, 0x1 ;  /* 0x00000001ff007424 */ /* 0x000fc600078e00ff */
[----:B------:R-:W-:Y:S02]  /*0c20*/  SEL R68, R6, R69, !P3 ;  /* 0x0000004506447207 */ /* 0x000fe40005800000 */
[----:B------:R-:W-:-:S07]  /*0c30*/  SEL R69, R69, R6, !P3 ;  /* 0x0000000645457207 */ /* 0x000fce0005800000 */
.L_x_4:
[----:B------:R-:W-:-:S08]  /*0c40*/  NOP ;  /* 0x0000000000007918 */ /* 0x000fd00000000000 */
[----:B------:R-:W0:Y:S02]  /*0c50*/  USETMAXREG.TRY_ALLOC.CTAPOOL UP0, 0xe8 ;  /* 0x000000e8000079c8 */ /* 0x000e240008000600 */
[----:B0-----:R-:W-:-:S13]  /*0c60*/  PLOP3.LUT P0, PT, PT, PT, UP0, 0x80, 0x0 ;  /* 0x000000000000781c */ /* 0x001fda0003f0f008 */
[----:B------:R-:W-:Y:S05]  /*0c70*/  @!P0 BRA `(.L_x_4) ;  /* 0xfffffffc00f08947 */ /* 0x000fea000383ffff */
[----:B------:R-:W-:Y:S01]  /*0c80*/  ULDC.64 UR4, c[0x0][0x598] ;  /* 0x0001660000047ab9 */ /* 0x000fe20000000a00 */
[----:B------:R-:W-:Y:S01]  /*0c90*/  ULDC.64 UR38, c[0x0][0x208] ;  /* 0x0000820000267ab9 */ /* 0x000fe20000000a00 */
[----:B------:R-:W-:-:S04]  /*0ca0*/  ISETP.NE.U32.AND P0, PT, RZ, UR4, PT ;  /* 0x00000004ff007c0c */ /* 0x000fc8000bf05070 */
[----:B------:R-:W-:-:S13]  /*0cb0*/  ISETP.NE.AND.EX P0, PT, RZ, UR5, PT, P0 ;  /* 0x00000005ff007c0c */ /* 0x000fda000bf05300 */
[----:B------:R-:W-:Y:S05]  /*0cc0*/  @!P0 BRA `(.L_x_7) ;  /* 0x00000000001c8947 */ /* 0x000fea0003800000 */
[----:B------:R-:W0:Y:S02]  /*0cd0*/  LDC.64 R6, c[0x0][0x598] ;  /* 0x00016600ff067b82 */ /* 0x000e240000000a00 */
[----:B0-----:R-:W2:Y:S02]  /*0ce0*/  LDG.E.64 R6, desc[UR38][R6.64] ;  /* 0x0000002606067981 */ /* 0x001ea4000c1e1b00 */
[----:B--2---:R-:W-:-:S04]  /*0cf0*/  ISETP.NE.U32.AND P0, PT, R6, RZ, PT ;  /* 0x000000ff0600720c */ /* 0x004fc80003f05070 */
[----:B------:R-:W-:-:S13]  /*0d00*/  ISETP.NE.AND.EX P0, PT, R7, RZ, PT, P0 ;  /* 0x000000ff0700720c */ /* 0x000fda0003f05300 */
[----:B------:R-:W-:Y:S05]  /*0d10*/  @!P0 BRA `(.L_x_7) ;  /* 0x0000000000088947 */ /* 0x000fea0003800000 */
[----:B------:R0:W5:Y:S01]  /*0d20*/  LD.E R19, desc[UR38][R6.64] ;  /* 0x0000002606137980 */ /* 0x000162000c101900 */
[----:B------:R-:W-:Y:S05]  /*0d30*/  BRA `(.L_x_8) ;  /* 0x0000000000247947 */ /* 0x000fea0003800000 */
.L_x_7:
[----:B------:R-:W-:Y:S02]  /*0d40*/  ULDC.64 UR4, c[0x0][0x588] ;  /* 0x0001620000047ab9 */ /* 0x000fe40000000a00 */
[----:B------:R-:W-:-:S04]  /*0d50*/  ISETP.NE.U32.AND P0, PT, RZ, UR4, PT ;  /* 0x00000004ff007c0c */ /* 0x000fc8000bf05070 */
[----:B------:R-:W-:-:S13]  /*0d60*/  ISETP.NE.AND.EX P0, PT, RZ, UR5, PT, P0 ;  /* 0x00000005ff007c0c */ /* 0x000fda000bf05300 */
[----:B------:R-:W-:Y:S05]  /*0d70*/  @!P0 BRA `(.L_x_9) ;  /* 0x00000000000c8947 */ /* 0x000fea0003800000 */
[----:B------:R-:W0:Y:S02]  /*0d80*/  LDC.64 R6, c[0x0][0x588] ;  /* 0x00016200ff067b82 */ /* 0x000e240000000a00 */
[----:B0-----:R1:W5:Y:S01]  /*0d90*/  LDG.E R19, desc[UR38][R6.64] ;  /* 0x0000002606137981 */ /* 0x001362000c1e1900 */
[----:B------:R-:W-:Y:S05]  /*0da0*/  BRA `(.L_x_8) ;  /* 0x0000000000087947 */ /* 0x000fea0003800000 */
.L_x_9:
[----:B------:R-:W-:Y:S02]  /*0db0*/  ULDC UR4, c[0x0][0x580] ;  /* 0x0001600000047ab9 */ /* 0x000fe40000000800 */
[----:B------:R-:W-:-:S07]  /*0dc0*/  IMAD.U32 R19, RZ, RZ, UR4 ;  /* 0x00000004ff137e24 */ /* 0x000fce000f8e00ff */
.L_x_8:
[----:B------:R-:W-:Y:S02]  /*0dd0*/  ULDC.64 UR4, c[0x0][0x5a0] ;  /* 0x0001680000047ab9 */ /* 0x000fe40000000a00 */
[----:B------:R-:W-:-:S04]  /*0de0*/  ISETP.NE.U32.AND P0, PT, RZ, UR4, PT ;  /* 0x00000004ff007c0c */ /* 0x000fc8000bf05070 */
[----:B------:R-:W-:-:S13]  /*0df0*/  ISETP.NE.AND.EX P0, PT, RZ, UR5, PT, P0 ;  /* 0x00000005ff007c0c */ /* 0x000fda000bf05300 */
[----:B------:R-:W-:Y:S05]  /*0e00*/  @!P0 BRA `(.L_x_10) ;  /* 0x00000000001c8947 */ /* 0x000fea0003800000 */
[----:B01----:R-:W0:Y:S02]  /*0e10*/  LDC.64 R6, c[0x0][0x5a0] ;  /* 0x00016800ff067b82 */ /* 0x003e240000000a00 */
[----:B0-----:R-:W2:Y:S02]  /*0e20*/  LDG.E.64 R6, desc[UR38][R6.64] ;  /* 0x0000002606067981 */ /* 0x001ea4000c1e1b00 */
[----:B--2---:R-:W-:-:S04]  /*0e30*/  ISETP.NE.U32.AND P0, PT, R6, RZ, PT ;  /* 0x000000ff0600720c */ /* 0x004fc80003f05070 */
[----:B------:R-:W-:-:S13]  /*0e40*/  ISETP.NE.AND.EX P0, PT, R7, RZ, PT, P0 ;  /* 0x000000ff0700720c */ /* 0x000fda0003f05300 */
[----:B------:R-:W-:Y:S05]  /*0e50*/  @!P0 BRA `(.L_x_10) ;  /* 0x0000000000088947 */ /* 0x000fea0003800000 */
[----:B------:R0:W5:Y:S01]  /*0e60*/  LD.E R56, desc[UR38][R6.64] ;  /* 0x0000002606387980 */ /* 0x000162000c101900 */
[----:B------:R-:W-:Y:S05]  /*0e70*/  BRA `(.L_x_11) ;  /* 0x0000000000247947 */ /* 0x000fea0003800000 */
.L_x_10:
[----:B------:R-:W-:Y:S02]  /*0e80*/  ULDC.64 UR4, c[0x0][0x590] ;  /* 0x0001640000047ab9 */ /* 0x000fe40000000a00 */
[----:B------:R-:W-:-:S04]  /*0e90*/  ISETP.NE.U32.AND P0, PT, RZ, UR4, PT ;  /* 0x00000004ff007c0c */ /* 0x000fc8000bf05070 */
[----:B------:R-:W-:-:S13]  /*0ea0*/  ISETP.NE.AND.EX P0, PT, RZ, UR5, PT, P0 ;  /* 0x00000005ff007c0c */ /* 0x000fda000bf05300 */
[----:B------:R-:W-:Y:S05]  /*0eb0*/  @!P0 BRA `(.L_x_12) ;  /* 0x00000000000c8947 */ /* 0x000fea0003800000 */
[----:B------:R-:W2:Y:S02]  /*0ec0*/  LDC.64 R56, c[0x0][0x590] ;  /* 0x00016400ff387b82 */ /* 0x000ea40000000a00 */
[----:B--2---:R2:W5:Y:S01]  /*0ed0*/  LDG.E R56, desc[UR38][R56.64] ;  /* 0x0000002638387981 */ /* 0x004562000c1e1900 */
[----:B------:R-:W-:Y:S05]  /*0ee0*/  BRA `(.L_x_11) ;  /* 0x0000000000087947 */ /* 0x000fea0003800000 */
.L_x_12:
[----:B------:R-:W-:Y:S02]  /*0ef0*/  ULDC UR4, c[0x0][0x584] ;  /* 0x0001610000047ab9 */ /* 0x000fe40000000800 */
[----:B------:R-:W-:-:S07]  /*0f00*/  IMAD.U32 R56, RZ, RZ, UR4 ;  /* 0x00000004ff387e24 */ /* 0x000fce000f8e00ff */
.L_x_11:
[----:B------:R-:W-:-:S13]  /*0f10*/  LOP3.LUT P0, RZ, R0, 0xff, RZ, 0xc0, !PT ;  /* 0x000000ff00ff7812 */ /* 0x000fda000780c0ff */
[----:B------:R-:W-:Y:S05]  /*0f20*/  @!P0 EXIT ;  /* 0x000000000000894d */ /* 0x000fea0003800000 */
[----:B------:R-:W3:Y:S01]  /*0f30*/  LDC R59, c[0x0][0x658] ;  /* 0x00019600ff3b7b82 */ /* 0x000ee20000000800 */
[----:B------:R-:W-:Y:S01]  /*0f40*/  ULDC.64 UR6, c[0x0][0x288] ;  /* 0x0000a20000067ab9 */ /* 0x000fe20000000a00 */
[----:B------:R-:W-:Y:S01]  /*0f50*/  LOP3.LUT R14, R14, 0x1, RZ, 0xc0, !PT ;  /* 0x000000010e0e7812 */ /* 0x000fe200078ec0ff */
[----:B------:R-:W-:Y:S01]  /*0f60*/  UIADD3 UR4, UR7, 0x7f, URZ ;  /* 0x0000007f07047890 */ /* 0x000fe2000fffe03f */
[----:B------:R-:W-:Y:S01]  /*0f70*/  SHF.R.U32.HI R0, RZ, 0x2, R4 ;  /* 0x00000002ff007819 */ /* 0x000fe20000011604 */
[----:B------:R-:W-:Y:S01]  /*0f80*/  IMAD.U32 R3, RZ, RZ, UR6 ;  /* 0x00000006ff037e24 */ /* 0x000fe2000f8e00ff */
[----:B------:R-:W-:Y:S01]  /*0f90*/  SHF.R.U32.HI R5, RZ, 0x1, R5 ;  /* 0x00000001ff057819 */ /* 0x000fe20000011605 */
[----:B------:R-:W-:Y:S01]  /*0fa0*/  USHF.R.S32.HI UR5, URZ, 0x1f, UR4 ;  /* 0x0000001f3f057899 */ /* 0x000fe20008011404 */
[----:B01----:R-:W0:Y:S01]  /*0fb0*/  LDC.64 R6, c[0x0][0x5c8] ;  /* 0x00017200ff067b82 */ /* 0x003e220000000a00 */
[----:B------:R-:W-:Y:S01]  /*0fc0*/  LOP3.LUT R60, R4, 0x3, RZ, 0xc0, !PT ;  /* 0x00000003043c7812 */ /* 0x000fe200078ec0ff */
[----:B------:R-:W-:Y:S01]  /*0fd0*/  IMAD.SHL.U32 R9, R14, 0x40, RZ ;  /* 0x000000400e097824 */ /* 0x000fe200078e00ff */
[----:B------:R-:W-:Y:S01]  /*0fe0*/  LOP3.LUT R0, R0, 0x7, RZ, 0xc0, !PT ;  /* 0x0000000700007812 */ /* 0x000fe200078ec0ff */
[----:B------:R-:W-:Y:S01]  /*0ff0*/  ULEA.HI UR5, UR5, UR4, URZ, 0x7 ;  /* 0x0000000405057291 */ /* 0x000fe2000f8f383f */
[----:B------:R-:W-:Y:S01]  /*1000*/  LOP3.LUT R5, R5, 0x30, RZ, 0xc0, !PT ;  /* 0x0000003005057812 */ /* 0x000fe200078ec0ff */
[----:B------:R-:W-:Y:S01]  /*1010*/  IMAD R60, R60, -0x2, R3 ;  /* 0xfffffffe3c3c7824 */ /* 0x000fe200078e0203 */
[--C-:B------:R-:W-:Y:S01]  /*1020*/  LOP3.LUT R22, R9, 0x40, R0.reuse, 0xe2, !PT ;  /* 0x0000004009167812 */ /* 0x100fe200078ee200 */
[----:B------:R-:W1:Y:S01]  /*1030*/  LDC R63, c[0x0][0x600] ;  /* 0x00018000ff3f7b82 */ /* 0x000e620000000800 */
[----:B------:R-:W-:Y:S01]  /*1040*/  IADD3 R3, RZ, -R5, -R0 ;  /* 0x80000005ff037210 */ /* 0x000fe20007ffe800 */
[----:B------:R-:W-:Y:S01]  /*1050*/  IMAD.MOV.U32 R0, RZ, RZ, -0x1 ;  /* 0xffffffffff007424 */ /* 0x000fe200078e00ff */
[----:B------:R-:W-:Y:S01]  /*1060*/  USHF.R.S32.HI UR43, URZ, 0x7, UR5 ;  /* 0x000000073f2b7899 */ /* 0x000fe20008011405 */
[----:B------:R-:W-:Y:S01]  /*1070*/  IMAD.MOV.U32 R8, RZ, RZ, 0x1 ;  /* 0x00000001ff087424 */ /* 0x000fe200078e00ff */
[----:B------:R-:W-:Y:S01]  /*1080*/  LOP3.LUT R62, R4, 0x80, RZ, 0xc0, !PT ;  /* 0x00000080043e7812 */ /* 0x000fe200078ec0ff */
[----:B------:R-:W-:Y:S01]  /*1090*/  IMAD R3, R14, -0x40, R3 ;  /* 0xffffffc00e037824 */ /* 0x000fe200078e0203 */
[----:B------:R-:W-:Y:S01]  /*10a0*/  UISETP.LT.AND UP0, UPT, UR43, 0x1, UPT ;  /* 0x000000012b00788c */ /* 0x000fe2000bf01270 */
[----:B---3--:R-:W-:Y:S01]  /*10b0*/  SHF.L.U32 R0, R0, R59, RZ ;  /* 0x0000003b00007219 */ /* 0x008fe200000006ff */
[----:B------:R-:W-:Y:S01]  /*10c0*/  ULDC UR4, c[0x0][0x284] ;  /* 0x0000a10000047ab9 */ /* 0x000fe20000000800 */
[----:B------:R-:W-:Y:S01]  /*10d0*/  LOP3.LUT R22, R22, R5, RZ, 0xfc, !PT ;  /* 0x0000000516167212 */ /* 0x000fe200078efcff */
[----:B------:R-:W-:Y:S01]  /*10e0*/  USEL UR44, UR43, 0x1, UP0 ;  /* 0x000000012b2c7887 */ /* 0x000fe20008000000 */
[----:B------:R-:W-:Y:S01]  /*10f0*/  SHF.L.U32 R59, R8, R59, RZ ;  /* 0x0000003b083b7219 */ /* 0x000fe200000006ff */
[----:B------:R-:W-:Y:S01]  /*1100*/  IMAD.SHL.U32 R61, R4, 0x2, RZ ;  /* 0x00000002043d7824 */ /* 0x000fe200078e00ff */
[----:B------:R-:W-:Y:S01]  /*1110*/  LOP3.LUT R66, R18, 0x1, RZ, 0xfc, !PT ;  /* 0x0000000112427812 */ /* 0x000fe200078efcff */
[----:B------:R-:W-:Y:S01]  /*1120*/  VIADD R65, R3, UR4 ;  /* 0x0000000403417c36 */ /* 0x000fe20008000000 */
[C---:B0-----:R-:W-:Y:S01]  /*1130*/  SHF.L.U64.HI R58, R6.reuse, 0x3, R7 ;  /* 0x00000003063a7819 */ /* 0x041fe20000010207 */
[----:B--2---:R-:W-:Y:S01]  /*1140*/  IMAD.SHL.U32 R57, R6, 0x8, RZ ;  /* 0x0000000806397824 */ /* 0x004fe200078e00ff */
[----:B------:R-:W-:Y:S01]  /*1150*/  SHF.R.U32.HI R62, RZ, 0x7, R62 ;  /* 0x00000007ff3e7819 */ /* 0x000fe2000001163e */
[----:B------:R-:W-:Y:S01]  /*1160*/  IMAD.MOV.U32 R23, RZ, RZ, RZ ;  /* 0x000000ffff177224 */ /* 0x000fe200078e00ff */
[----:B------:R-:W-:Y:S01]  /*1170*/  LOP3.LUT R64, RZ, R0, RZ, 0x33, !PT ;  /* 0x00000000ff407212 */ /* 0x000fe200078e33ff */
[----:B------:R-:W-:Y:S01]  /*1180*/  UIADD3 UR44, UR43, -UR44, URZ ;  /* 0x8000002c2b2c7290 */ /* 0x000fe2000fffe03f */
[----:B------:R-:W-:Y:S01]  /*1190*/  UMOV UR40, URZ ;  /* 0x0000003f00287c82 */ /* 0x000fe20008000000 */
[----:B-1----:R-:W-:Y:S01]  /*11a0*/  VIADD R63, R63, 0xffffffff ;  /* 0xffffffff3f3f7836 */ /* 0x002fe20000000000 */
[----:B------:R-:W-:-:S09]  /*11b0*/  UMOV UR41, URZ ;  /* 0x0000003f00297c82 */ /* 0x000fd20008000000 */
.L_x_94:
[----:B0-----:R-:W0:Y:S01]  /*11c0*/  SHFL.IDX PT, R0, R62, RZ, 0x1f ;  /* 0x00001fff3e007589 */ /* 0x001e2200000e0000 */
[----:B-1----:R-:W1:Y:S01]  /*11d0*/  S2UR UR7, SR_CgaCtaId ;  /* 0x00000000000779c3 */ /* 0x002e620000008800 */
[----:B------:R-:W-:Y:S01]  /*11e0*/  UMOV UR6, 0x400 ;  /* 0x0000040000067882 */ /* 0x000fe20000000000 */
[----:B0-----:R-:W-:Y:S01]  /*11f0*/  R2UR UR4, R0 ;  /* 0x00000000000472ca */ /* 0x001fe200000e0000 */
[----:B-1----:R-:W-:-:S12]  /*1200*/  ULEA UR46, UR7, UR6, 0x18 ;  /* 0x00000006072e7291 */ /* 0x002fd8000f8ec03f */
[----:B------:R-:W-:-:S04]  /*1210*/  ULEA.HI UR5, UR4, UR4, URZ, 0x1 ;  /* 0x0000000404057291 */ /* 0x000fc8000f8f083f */
[----:B------:R-:W-:-:S04]  /*1220*/  ULOP3.LUT UR5, UR5, 0x3fffe, URZ, 0xc0, !UPT ;  /* 0x0003fffe05057892 */ /* 0x000fc8000f8ec03f */
[----:B------:R-:W-:-:S03]  /*1230*/  UIADD3 UR5, UR4, -UR5, URZ ;  /* 0x8000000504057290 */ /* 0x000fc6000fffe03f */
[----:B------:R-:W-:Y:S01]  /*1240*/  ULDC UR4, c[0x0][0x28c] ;  /* 0x0000a30000047ab9 */ /* 0x000fe20000000800 */
[----:B------:R-:W-:Y:S01]  /*1250*/  ULEA UR5, UR5, UR46, 0xe ;  /* 0x0000002e05057291 */ /* 0x000fe2000f8e703f */
[----:B------:R-:W-:-:S03]  /*1260*/  ISETP.LT.AND P0, PT, RZ, UR4, PT ;  /* 0x00000004ff007c0c */ /* 0x000fc6000bf01270 */
[----:B------:R-:W-:-:S04]  /*1270*/  UIADD3 UR5, UR5, 0x100, URZ ;  /* 0x0000010005057890 */ /* 0x000fc8000fffe03f */
[----:B------:R-:W-:-:S04]  /*1280*/  USHF.R.U32.HI UR5, URZ, 0x4, UR5 ;  /* 0x000000043f057899 */ /* 0x000fc80008011605 */
[----:B------:R-:W-:Y:S02]  /*1290*/  ULOP3.LUT UR45, UR5, 0x3fff, URZ, 0xc0, !UPT ;  /* 0x00003fff052d7892 */ /* 0x000fe4000f8ec03f */
[----:B--2345:R-:W-:Y:S10]  /*12a0*/  @P0 BRA `(.L_x_13) ;  /* 0x0000000000400947 */ /* 0x03cff40003800000 */
[----:B------:R-:W-:Y:S01]  /*12b0*/  MOV R0, 0x0 ;  /* 0x0000000000007802 */ /* 0x000fe20000000f00 */
[----:B------:R-:W-:Y:S01]  /*12c0*/  ULDC.64 UR4, c[0x4][0x68] ;  /* 0x01001a0000047ab9 */ /* 0x000fe20000000a00 */
[----:B------:R-:W-:Y:S01]  /*12d0*/  ULDC.64 UR6, c[0x4][0x8] ;  /* 0x0100020000067ab9 */ /* 0x000fe20000000a00 */
[----:B------:R-:W-:Y:S01]  /*12e0*/  IMAD.U32 R4, RZ, RZ, UR4 ;  /* 0x00000004ff047e24 */ /* 0x000fe2000f8e00ff */
[----:B------:R0:W1:Y:S01]  /*12f0*/  LDC.64 R14, c[0x4][R0] ;  /* 0x01000000000e7b82 */ /* 0x0000620000000a00 */
[----:B------:R-:W-:Y:S01]  /*1300*/  IMAD.U32 R5, RZ, RZ, UR5 ;  /* 0x00000005ff057e24 */ /* 0x000fe2000f8e00ff */
[----:B------:R-:W-:Y:S01]  /*1310*/  ULDC.64 UR4, c[0x4][0x70] ;  /* 0x01001c0000047ab9 */ /* 0x000fe20000000a00 */
[----:B------:R-:W-:Y:S02]  /*1320*/  IMAD.U32 R10, RZ, RZ, UR6 ;  /* 0x00000006ff0a7e24 */ /* 0x000fe4000f8e00ff */
[----:B------:R-:W-:Y:S02]  /*1330*/  IMAD.U32 R6, RZ, RZ, UR4 ;  /* 0x00000004ff067e24 */ /* 0x000fe4000f8e00ff */
[----:B------:R-:W-:-:S02]  /*1340*/  IMAD.U32 R7, RZ, RZ, UR5 ;  /* 0x00000005ff077e24 */ /* 0x000fc4000f8e00ff */
[----:B------:R-:W-:Y:S02]  /*1350*/  IMAD.U32 R11, RZ, RZ, UR7 ;  /* 0x00000007ff0b7e24 */ /* 0x000fe4000f8e00ff */
[----:B------:R-:W-:Y:S02]  /*1360*/  IMAD.MOV.U32 R8, RZ, RZ, 0x1e1 ;  /* 0x000001e1ff087424 */ /* 0x000fe400078e00ff */
[----:B------:R-:W-:Y:S02]  /*1370*/  IMAD.MOV.U32 R12, RZ, RZ, 0x1 ;  /* 0x00000001ff0c7424 */ /* 0x000fe400078e00ff */
[----:B0-----:R-:W-:-:S07]  /*1380*/  IMAD.MOV.U32 R13, RZ, RZ, RZ ;  /* 0x000000ffff0d7224 */ /* 0x001fce00078e00ff */
[----:B------:R-:W-:-:S07]  /*1390*/  LEPC R20, `(.L_x_13) ;  /* 0x000000001014794e */ /* 0x000fce0000000000 */
[----:B-1---5:R-:W-:Y:S05]  /*13a0*/  CALL.ABS.NOINC R14 ;  /* 0x000000000e007343 */ /* 0x022fea0003c00000 */
.L_x_13:
[----:B------:R-:W-:-:S13]  /*13b0*/  ISETP.NE.AND P0, PT, R66, 0x3, PT ;  /* 0x000000034200780c */ /* 0x000fda0003f05270 */
[----:B------:R-:W-:Y:S05]  /*13c0*/  @!P0 BRA `(.L_x_14) ;  /* 0x0000000000048947 */ /* 0x000fea0003800000 */
[----:B------:R-:W-:Y:S01]  /*13d0*/  BPT.TRAP 0x1 ;  /* 0x000000040000795c */ /* 0x000fe20000300000 */
.L_x_14:
[----:B------:R-:W-:Y:S02]  /*13e0*/  IMAD.U32 R3, RZ, RZ, UR41 ;  /* 0x00000029ff037e24 */ /* 0x000fe4000f8e00ff */
[----:B------:R-:W-:-:S03]  /*13f0*/  IMAD.U32 R0, RZ, RZ, UR40 ;  /* 0x00000028ff007e24 */ /* 0x000fc6000f8e00ff */
[----:B------:R-:W-:Y:S02]  /*1400*/  LEA R3, R3, UR46, 0x3 ;  /* 0x0000002e03037c11 */ /* 0x000fe4000f8e18ff */
[----:B------:R-:W-:-:S04]  /*1410*/  SHF.L.U32 R0, R0, 0x1f, RZ ;  /* 0x0000001f00007819 */ /* 0x000fc800000006ff */
[----:B------:R0:W1:Y:S01]  /*1420*/  SYNCS.PHASECHK.TRANS64.TRYWAIT P1, [R3+URZ], R0 ;  /* 0x00000000030075a7 */ /* 0x000062000802017f */
[----:B------:R-:W-:Y:S05]  /*1430*/  @!P0 BRA `(.L_x_15) ;  /* 0x0000000000048947 */ /* 0x000fea0003800000 */
[----:B------:R-:W-:Y:S01]  /*1440*/  BPT.TRAP 0x1 ;  /* 0x000000040000795c */ /* 0x000fe20000300000 */
.L_x_15:
[----:B------:R-:W-:-:S05]  /*1450*/  IMAD.U32 R4, RZ, RZ, UR44 ;  /* 0x0000002cff047e24 */ /* 0x000fca000f8e00ff */
[----:B------:R-:W-:Y:S01]  /*1460*/  ISETP.GE.AND P2, PT, R4, 0x1, PT ;  /* 0x000000010400780c */ /* 0x000fe20003f46270 */
[----:B-1----:R-:W-:-:S12]  /*1470*/  @P1 BRA `(.L_x_16) ;  /* 0x0000000000081947 */ /* 0x002fd80003800000 */
[----:B------:R-:W1:Y:S02]  /*1480*/  SYNCS.PHASECHK.TRANS64.TRYWAIT P1, [R3+URZ], R0 ;  /* 0x00000000030075a7 */ /* 0x000e64000802017f */
[----:B-1----:R-:W-:Y:S05]  /*1490*/  @!P1 BRA `(.L_x_17) ;  /* 0x0000004800fc9947 */ /* 0x002fea0003800000 */
.L_x_16:
[----:B------:R-:W-:Y:S05]  /*14a0*/  WARPSYNC.ALL ;  /* 0x0000000000007948 */ /* 0x000fea0003800000 */
[----:B------:R-:W-:Y:S01]  /*14b0*/  UIADD3 UR4, UR46, 0x20100, URZ ;  /* 0x000201002e047890 */ /* 0x000fe2000fffe03f */
[----:B------:R-:W-:Y:S01]  /*14c0*/  WARPGROUP.ARRIVE ;  /* 0x00000000000079c5 */ /* 0x000fe20000000000 */
[----:B------:R-:W-:Y:S02]  /*14d0*/  ULEA UR5, UR41, UR45, 0xb ;  /* 0x0000002d29057291 */ /* 0x000fe4000f8e583f */
[----:B------:R-:W-:Y:S01]  /*14e0*/  USHF.R.U32.HI UR4, URZ, 0x4, UR4 ;  /* 0x000000043f047899 */ /* 0x000fe20008011604 */
[----:B------:R-:W-:Y:S01]  /*14f0*/  UMOV UR9, 0x40000040 ;  /* 0x4000004000097882 */ /* 0x000fe20000000000 */
[----:B------:R-:W-:-:S02]  /*1500*/  UMOV UR11, 0x40000040 ;  /* 0x40000040000b7882 */ /* 0x000fc40000000000 */
[----:B------:R-:W-:Y:S01]  /*1510*/  ULOP3.LUT UR4, UR4, 0x3fff, URZ, 0xc0, !UPT ;  /* 0x00003fff04047892 */ /* 0x000fe2000f8ec03f */
[----:B------:R-:W-:-:S03]  /*1520*/  UMOV UR8, UR5 ;  /* 0x0000000500087c82 */ /* 0x000fc60008000000 */
[----:B------:R-:W-:-:S07]  /*1530*/  ULEA UR6, UR41, UR4, 0xa ;  /* 0x0000000429067291 */ /* 0x000fce000f8e503f */
[----:B------:R-:W-:Y:S02]  /*1540*/  UMOV UR10, UR6 ;  /* 0x00000006000a7c82 */ /* 0x000fe40008000000 */
[----:B------:R-:W-:Y:S01]  /*1550*/  HGMMA.64x64x16.F32 R24, gdesc[UR8].tnspA.tnspB, RZ, !UPT, gsb0 ;  /* 0x60e00000081879f0 */ /* 0x000fe2000c0008ff */
[----:B------:R-:W-:Y:S02]  /*1560*/  UIADD3 UR8, UR5, 0x80, URZ ;  /* 0x0000008005087890 */ /* 0x000fe4000fffe03f */
[----:B------:R-:W-:Y:S01]  /*1570*/  UIADD3 UR10, UR6, 0x80, URZ ;  /* 0x00000080060a7890 */ /* 0x000fe2000fffe03f */
[----:B------:R-:W-:Y:S01]  /*1580*/  UMOV UR9, 0x40000040 ;  /* 0x4000004000097882 */ /* 0x000fe20000000000 */
[----:B------:R-:W-:Y:S01]  /*1590*/  UMOV UR11, 0x40000040 ;  /* 0x40000040000b7882 */ /* 0x000fe20000000000 */
[----:B------:R-:W-:Y:S02]  /*15a0*/  WARPGROUP.DEPBAR.LE gsb0, 0x0 ;  /* 0x00008000000079c5 */ /* 0x000fe40000010000 */
[----:B------:R-:W-:-:S06]  /*15b0*/  WARPGROUP.ARRIVE ;  /* 0x00000000000079c5 */ /* 0x000fcc0000000000 */
[----:B------:R-:W-:Y:S01]  /*15c0*/  HGMMA.64x64x16.F32 R24, gdesc[UR8].tnspA.tnspB, R24, gsb0 ;  /* 0x60e00000081879f0 */ /* 0x000fe20008000818 */
        /* <DEDUP_REMOVED lines=41> */
[----:B------:R-:W-:Y:S03]  /*1860*/  HGMMA.64x64x16.F32 R24, gdesc[UR8].tnspA.tnspB, R24, gsb0 ;  /* 0x60e00000081879f0 */ /* 0x000fe60008000818 */
[----:B------:R-:W-:Y:S02]  /*1870*/  WARPGROUP.DEPBAR.LE gsb0, 0x0 ;  /* 0x00008000000079c5 */ /* 0x000fe40000010000 */
[----:B------:R-:W-:Y:S05]  /*1880*/  @!P2 BRA `(.L_x_18) ;  /* 0x00000004008ca947 */ /* 0x000fea0003800000 */
[----:B------:R-:W-:Y:S01]  /*1890*/  UIADD3 UR5, UR41, 0x1, URZ ;  /* 0x0000000129057890 */ /* 0x000fe2000fffe03f */
[----:B01----:R-:W-:-:S03]  /*18a0*/  IMAD.U32 R0, RZ, RZ, UR44 ;  /* 0x0000002cff007e24 */ /* 0x003fc6000f8e00ff */
[----:B------:R-:W-:-:S04]  /*18b0*/  UISETP.NE.AND UP0, UPT, UR5, 0x4, UPT ;  /* 0x000000040500788c */ /* 0x000fc8000bf05270 */
[----:B------:R-:W-:Y:S02]  /*18c0*/  USEL UR6, URZ, 0x1, UP0 ;  /* 0x000000013f067887 */ /* 0x000fe40008000000 */
[----:B------:R-:W-:Y:S02]  /*18d0*/  USEL UR5, UR5, URZ, UP0 ;  /* 0x0000003f05057287 */ /* 0x000fe40008000000 */
[----:B------:R-:W-:-:S06]  /*18e0*/  ULOP3.LUT UR6, UR40, UR6, URZ, 0x3c, !UPT ;  /* 0x0000000628067292 */ /* 0x000fcc000f8e3c3f */
[----:B------:R-:W-:Y:S01]  /*18f0*/  IMAD.U32 R5, RZ, RZ, UR6 ;  /* 0x00000006ff057e24 */ /* 0x000fe2000f8e00ff */
[----:B------:R-:W-:-:S06]  /*1900*/  UMOV UR6, UR41 ;  /* 0x0000002900067c82 */ /* 0x000fcc0008000000 */
.L_x_25:
[----:B01----:R-:W-:Y:S05]  /*1910*/  @!P0 BRA `(.L_x_19) ;  /* 0x0000000000048947 */ /* 0x003fea0003800000 */
[----:B------:R-:W-:Y:S01]  /*1920*/  BPT.TRAP 0x1 ;  /* 0x000000040000795c */ /* 0x000fe20000300000 */
.L_x_19:
[----:B------:R-:W0:Y:S01]  /*1930*/  S2UR UR8, SR_CgaCtaId ;  /* 0x00000000000879c3 */ /* 0x000e220000008800 */
[----:B------:R-:W-:Y:S01]  /*1940*/  UMOV UR7, 0x400 ;  /* 0x0000040000077882 */ /* 0x000fe20000000000 */
[----:B------:R-:W-:Y:S01]  /*1950*/  SHF.L.U32 R3, R5, 0x1f, RZ ;  /* 0x0000001f05037819 */ /* 0x000fe200000006ff */
[----:B0-----:R-:W-:-:S04]  /*1960*/  ULEA UR7, UR8, UR7, 0x18 ;  /* 0x0000000708077291 */ /* 0x001fc8000f8ec03f */
[----:B------:R-:W-:-:S09]  /*1970*/  ULEA UR8, UR5, UR7, 0x3 ;  /* 0x0000000705087291 */ /* 0x000fd2000f8e183f */
[----:B------:R0:W1:Y:S01]  /*1980*/  SYNCS.PHASECHK.TRANS64.TRYWAIT P1, [UR8], R3 ;  /* 0x00000003ff0075a7 */ /* 0x0000620008020148 */
[----:B------:R-:W-:Y:S05]  /*1990*/  @!P0 BRA `(.L_x_20) ;  /* 0x0000000000048947 */ /* 0x000fea0003800000 */
[----:B------:R-:W-:Y:S01]  /*19a0*/  BPT.TRAP 0x1 ;  /* 0x000000040000795c */ /* 0x000fe20000300000 */
.L_x_20:
[----:B-1----:R-:W-:Y:S05]  /*19b0*/  @P1 BRA `(.L_x_21) ;  /* 0x0000000000081947 */ /* 0x002fea0003800000 */
[----:B------:R-:W1:Y:S02]  /*19c0*/  SYNCS.PHASECHK.TRANS64.TRYWAIT P1, [UR8], R3 ;  /* 0x00000003ff0075a7 */ /* 0x000e640008020148 */
[----:B-1----:R-:W-:Y:S05]  /*19d0*/  @!P1 BRA `(.L_x_22) ;  /* 0x0000004400c09947 */ /* 0x002fea0003800000 */
.L_x_21:
[----:B------:R-:W-:Y:S01]  /*19e0*/  ULEA UR12, UR5, UR45, 0xb ;  /* 0x0000002d050c7291 */ /* 0x000fe2000f8e583f */
[----:B------:R-:W-:Y:S01]  /*19f0*/  WARPGROUP.ARRIVE ;  /* 0x00000000000079c5 */ /* 0x000fe20000000000 */
[----:B------:R-:W-:Y:S01]  /*1a00*/  ULEA UR13, UR5, UR4, 0xa ;  /* 0x00000004050d7291 */ /* 0x000fe2000f8e503f */
[----:B------:R-:W-:Y:S01]  /*1a10*/  UMOV UR9, 0x40000040 ;  /* 0x4000004000097882 */ /* 0x000fe20000000000 */
[----:B------:R-:W-:-:S03]  /*1a20*/  UMOV UR11, 0x40000040 ;  /* 0x40000040000b7882 */ /* 0x000fc60000000000 */
[----:B------:R-:W-:Y:S02]  /*1a30*/  UMOV UR8, UR12 ;  /* 0x0000000c00087c82 */ /* 0x000fe40008000000 */
[----:B------:R-:W-:Y:S02]  /*1a40*/  UMOV UR10, UR13 ;  /* 0x0000000d000a7c82 */ /* 0x000fe40008000000 */
[----:B------:R-:W-:Y:S01]  /*1a50*/  HGMMA.64x64x16.F32 R24, gdesc[UR8].tnspA.tnspB, R24, gsb0 ;  /* 0x60e00000081879f0 */ /* 0x000fe20008000818 */
[----:B------:R-:W-:Y:S02]  /*1a60*/  UIADD3 UR8, UR12, 0x80, URZ ;  /* 0x000000800c087890 */ /* 0x000fe4000fffe03f */
[----:B------:R-:W-:Y:S01]  /*1a70*/  UIADD3 UR10, UR13, 0x80, URZ ;  /* 0x000000800d0a7890 */ /* 0x000fe2000fffe03f */
[----:B------:R-:W-:Y:S01]  /*1a80*/  UMOV UR9, 0x40000040 ;  /* 0x4000004000097882 */ /* 0x000fe20000000000 */
[----:B------:R-:W-:Y:S01]  /*1a90*/  UMOV UR11, 0x40000040 ;  /* 0x40000040000b7882 */ /* 0x000fe20000000000 */
[----:B------:R-:W-:-:S02]  /*1aa0*/  WARPGROUP.DEPBAR.LE gsb0, 0x0 ;  /* 0x00008000000079c5 */ /* 0x000fc40000010000 */
        /* <DEDUP_REMOVED lines=46> */
[----:B------:R-:W-:Y:S01]  /*1d90*/  BPT.TRAP 0x1 ;  /* 0x000000040000795c */ /* 0x000fe20000300000 */
.L_x_23:
[----:B------:R-:W-:Y:S01]  /*1da0*/  ULEA UR7, UR6, UR7, 0x3 ;  /* 0x0000000706077291 */ /* 0x000fe2000f8e183f */
[----:B------:R-:W-:-:S03]  /*1db0*/  ISETP.GT.U32.AND P1, PT, R18, 0x1, PT ;  /* 0x000000011200780c */ /* 0x000fc60003f24070 */
[----:B------:R-:W-:-:S04]  /*1dc0*/  UIADD3 UR7, UR7, 0x20, URZ ;  /* 0x0000002007077890 */ /* 0x000fc8000fffe03f */
[----:B------:R-:W-:-:S09]  /*1dd0*/  UPRMT UR7, URZ, 0x654, UR7 ;  /* 0x000006543f077896 */ /* 0x000fd20008000007 */
[----:B------:R-:W-:Y:S01]  /*1de0*/  SYNCS.ARRIVE.TRANS64.RED.A1T0 RZ, [UR7], RZ ;  /* 0x000000ffffff79a7 */ /* 0x000fe20008100407 */
[----:B------:R-:W-:Y:S05]  /*1df0*/  @P1 BRA `(.L_x_24) ;  /* 0x0000000000041947 */ /* 0x000fea0003800000 */
[----:B------:R-:W-:Y:S01]  /*1e00*/  BPT.TRAP 0x1 ;  /* 0x000000040000795c */ /* 0x000fe20000300000 */
.L_x_24:
[----:B------:R-:W-:Y:S01]  /*1e10*/  UIADD3 UR5, UR5, 0x1, URZ ;  /* 0x0000000105057890 */ /* 0x000fe2000fffe03f */
[C---:B------:R-:W-:Y:S01]  /*1e20*/  ISETP.GT.AND P1, PT, R0.reuse, 0x1, PT ;  /* 0x000000010000780c */ /* 0x040fe20003f24270 */
[----:B------:R-:W-:Y:S01]  /*1e30*/  UIADD3 UR6, UR6, 0x1, URZ ;  /* 0x0000000106067890 */ /* 0x000fe2000fffe03f */
[----:B------:R-:W-:Y:S01]  /*1e40*/  VIADD R0, R0, 0xffffffff ;  /* 0xffffffff00007836 */ /* 0x000fe20000000000 */
[----:B------:R-:W-:Y:S02]  /*1e50*/  UISETP.NE.AND UP0, UPT, UR5, 0x4, UPT ;  /* 0x000000040500788c */ /* 0x000fe4000bf05270 */
[----:B------:R-:W-:Y:S02]  /*1e60*/  UISETP.NE.AND UP1, UPT, UR6, 0x4, UPT ;  /* 0x000000040600788c */ /* 0x000fe4000bf25270 */
[----:B------:R-:W-:Y:S02]  /*1e70*/  USEL UR7, URZ, 0x1, UP0 ;  /* 0x000000013f077887 */ /* 0x000fe40008000000 */
[----:B------:R-:W-:-:S02]  /*1e80*/  USEL UR5, UR5, URZ, UP0 ;  /* 0x0000003f05057287 */ /* 0x000fc40008000000 */
[----:B------:R-:W-:Y:S02]  /*1e90*/  USEL UR6, UR6, URZ, UP1 ;  /* 0x0000003f06067287 */ /* 0x000fe40008800000 */
[----:B------:R-:W-:Y:S01]  /*1ea0*/  LOP3.LUT R5, R5, UR7, RZ, 0x3c, !PT ;  /* 0x0000000705057c12 */ /* 0x000fe2000f8e3cff */
[----:B------:R-:W-:Y:S09]  /*1eb0*/  @P1 BRA `(.L_x_25) ;  /* 0xfffffff800941947 */ /* 0x000ff2000383ffff */
.L_x_18:
[----:B01----:R-:W0:Y:S02]  /*1ec0*/  LDC R0, c[0x0][0x28c] ;  /* 0x0000a300ff007b82 */ /* 0x003e240000000800 */
[----:B0-----:R-:W-:-:S13]  /*1ed0*/  ISETP.GE.AND P1, PT, R0, 0x1, PT ;  /* 0x000000010000780c */ /* 0x001fda0003f26270 */
[----:B------:R-:W-:Y:S05]  /*1ee0*/  @!P1 BRA `(.L_x_26) ;  /* 0x0000000000389947 */ /* 0x000fea0003800000 */
[----:B------:R-:W-:Y:S05]  /*1ef0*/  @!P0 BRA `(.L_x_27) ;  /* 0x0000000000048947 */ /* 0x000fea0003800000 */
[----:B------:R-:W-:Y:S01]  /*1f00*/  BPT.TRAP 0x1 ;  /* 0x000000040000795c */ /* 0x000fe20000300000 */
.L_x_27:
[----:B------:R-:W0:Y:S01]  /*1f10*/  S2UR UR6, SR_CgaCtaId ;  /* 0x00000000000679c3 */ /* 0x000e220000008800 */
[----:B------:R-:W-:Y:S01]  /*1f20*/  UIADD3 UR4, UR44, UR41, URZ ;  /* 0x000000292c047290 */ /* 0x000fe2000fffe03f */
[----:B------:R-:W-:Y:S01]  /*1f30*/  ISETP.GT.U32.AND P0, PT, R18, 0x1, PT ;  /* 0x000000011200780c */ /* 0x000fe20003f04070 */
[----:B------:R-:W-:Y:S02]  /*1f40*/  UMOV UR5, 0x400 ;  /* 0x0000040000057882 */ /* 0x000fe40000000000 */
[----:B------:R-:W-:-:S04]  /*1f50*/  USHF.L.U32 UR4, UR4, 0x3, URZ ;  /* 0x0000000304047899 */ /* 0x000fc8000800063f */
[----:B------:R-:W-:Y:S02]  /*1f60*/  ULOP3.LUT UR4, UR4, 0x18, URZ, 0xc0, !UPT ;  /* 0x0000001804047892 */ /* 0x000fe4000f8ec03f */
[----:B0-----:R-:W-:-:S04]  /*1f70*/  ULEA UR5, UR6, UR5, 0x18 ;  /* 0x0000000506057291 */ /* 0x001fc8000f8ec03f */
[----:B------:R-:W-:-:S04]  /*1f80*/  UIADD3 UR4, UR5, 0x20, UR4 ;  /* 0x0000002005047890 */ /* 0x000fc8000fffe004 */
[----:B------:R-:W-:-:S09]  /*1f90*/  UPRMT UR4, URZ, 0x654, UR4 ;  /* 0x000006543f047896 */ /* 0x000fd20008000004 */
[----:B------:R-:W-:Y:S01]  /*1fa0*/  SYNCS.ARRIVE.TRANS64.RED.A1T0 RZ, [UR4], RZ ;  /* 0x000000ffffff79a7 */ /* 0x000fe20008100404 */
[----:B------:R-:W-:Y:S05]  /*1fb0*/  @P0 BRA `(.L_x_26) ;  /* 0x0000000000040947 */ /* 0x000fea0003800000 */
[----:B------:R-:W-:Y:S01]  /*1fc0*/  BPT.TRAP 0x1 ;  /* 0x000000040000795c */ /* 0x000fe20000300000 */
.L_x_26:
[----:B------:R-:W-:Y:S01]  /*1fd0*/  IMAD.SHL.U32 R3, R68, 0x40, RZ ;  /* 0x0000004044037824 */ /* 0x000fe200078e00ff */
[----:B------:R-:W-:Y:S01]  /*1fe0*/  ULDC UR6, c[0x0][0x288] ;  /* 0x0000a20000067ab9 */ /* 0x000fe20000000800 */
[----:B------:R-:W-:Y:S01]  /*1ff0*/  SHF.R.S32.HI R13, RZ, 0x1f, R67 ;  /* 0x0000001fff0d7819 */ /* 0x000fe20000011443 */
[----:B------:R-:W-:Y:S01]  /*2000*/  IMAD.SHL.U32 R6, R69, 0x80, RZ ;  /* 0x0000008045067824 */ /* 0x000fe200078e00ff */
[----:B------:R-:W-:Y:S01]  /*2010*/  ULDC.64 UR4, c[0x0][0x5d0] ;  /* 0x0001740000047ab9 */ /* 0x000fe20000000a00 */
[----:B------:R-:W-:Y:S01]  /*2020*/  LOP3.LUT R10, R3, 0x6, R61, 0xf8, !PT ;  /* 0x00000006030a7812 */ /* 0x000fe200078ef83d */
[----:B------:R-:W-:Y:S01]  /*2030*/  IMAD.WIDE R68, R69, 0x80, R22 ;  /* 0x0000008045447825 */ /* 0x000fe200078e0216 */
[----:B------:R-:W-:Y:S01]  /*2040*/  ISETP.GE.AND P0, PT, R3, UR6, PT ;  /* 0x0000000603007c0c */ /* 0x000fe2000bf06270 */
[----:B------:R-:W-:Y:S01]  /*2050*/  ULDC UR6, c[0x0][0x284] ;  /* 0x0000a10000067ab9 */ /* 0x000fe20000000800 */
[----:B------:R-:W-:Y:S01]  /*2060*/  SHF.R.S32.HI R11, RZ, 0x1f, R10 ;  /* 0x0000001fff0b7819 */ /* 0x000fe2000001140a */
[----:B------:R-:W-:Y:S01]  /*2070*/  IMAD R0, R13, UR4, RZ ;  /* 0x000000040d007c24 */ /* 0x000fe2000f8e02ff */
[----:B------:R-:W-:-:S03]  /*2080*/  ISETP.GE.OR P0, PT, R6, UR6, P0 ;  /* 0x0000000606007c0c */ /* 0x000fc60008706670 */
[C---:B------:R-:W-:Y:S02]  /*2090*/  IMAD R7, R67.reuse, UR5, R0 ;  /* 0x0000000543077c24 */ /* 0x040fe4000f8e0200 */
[----:B------:R-:W-:Y:S01]  /*20a0*/  IMAD.WIDE.U32 R4, R67, UR4, R10 ;  /* 0x0000000443047c25 */ /* 0x000fe2000f8e000a */
[----:B------:R-:W-:-:S03]  /*20b0*/  ULDC.64 UR4, c[0x0][0x5c8] ;  /* 0x0001720000047ab9 */ /* 0x000fc60000000a00 */
[----:B------:R-:W-:Y:S02]  /*20c0*/  IMAD R9, R69, UR4, RZ ;  /* 0x0000000445097c24 */ /* 0x000fe4000f8e02ff */
[----:B------:R-:W-:Y:S02]  /*20d0*/  IMAD.IADD R5, R5, 0x1, R7 ;  /* 0x0000000105057824 */ /* 0x000fe400078e0207 */
[C---:B------:R-:W-:Y:S02]  /*20e0*/  IMAD R9, R68.reuse, UR5, R9 ;  /* 0x0000000544097c24 */ /* 0x040fe4000f8e0209 */
[----:B------:R-:W-:-:S04]  /*20f0*/  IMAD.WIDE.U32 R70, R68, UR4, R4 ;  /* 0x0000000444467c25 */ /* 0x000fc8000f8e0004 */
[----:B------:R-:W-:Y:S01]  /*2100*/  IMAD.MOV.U32 R0, RZ, RZ, -0x1 ;  /* 0xffffffffff007424 */ /* 0x000fe200078e00ff */
[----:B------:R-:W-:Y:S06]  /*2110*/  @P0 BRA `(.L_x_28) ;  /* 0x00000020009c0947 */ /* 0x000fec0003800000 */
[----:B-----5:R-:W-:Y:S01]  /*2120*/  FSETP.NEU.AND P0, PT, R56, RZ, PT ;  /* 0x000000ff3800720b */ /* 0x020fe20003f0d000 */
[----:B------:R-:W-:Y:S01]  /*2130*/  IMAD.IADD R4, R60, 0x1, -R3 ;  /* 0x000000013c047824 */ /* 0x000fe200078e0a03 */
[----:B------:R-:W-:Y:S01]  /*2140*/  BSSY B0, `(.L_x_28) ;  /* 0x0000224000007945 */ /* 0x000fe20003800000 */
[----:B------:R-:W-:Y:S02]  /*2150*/  IMAD.IADD R3, R65, 0x1, -R6 ;  /* 0x0000000141037824 */ /* 0x000fe400078e0a06 */
[----:B------:R-:W-:Y:S01]  /*2160*/  IMAD.IADD R81, R71, 0x1, R9 ;  /* 0x0000000147517824 */ /* 0x000fe200078e0209 */
[----:B------:R-:W-:-:S04]  /*2170*/  ISETP.GT.AND P2, PT, R4, RZ, PT ;  /* 0x000000ff0400720c */ /* 0x000fc80003f44270 */
[----:B------:R-:W-:-:S03]  /*2180*/  ISETP.GT.AND P1, PT, R3, RZ, P2 ;  /* 0x000000ff0300720c */ /* 0x000fc60001724270 */
[----:B------:R-:W-:Y:S10]  /*2190*/  @!P0 BRA `(.L_x_29) ;  /* 0x0000001400e88947 */ /* 0x000ff40003800000 */
[----:B------:R-:W0:Y:S01]  /*21a0*/  LDC.64 R74, c[0x0][0x5b8] ;  /* 0x00016e00ff4a7b82 */ /* 0x000e220000000a00 */
[----:B------:R-:W-:-:S07]  /*21b0*/  ULDC.64 UR4, c[0x0][0x5c0] ;  /* 0x0001700000047ab9 */ /* 0x000fce0000000a00 */
[----:B------:R-:W1:Y:S08]  /*21c0*/  LDC.64 R76, c[0x0][0x5b0] ;  /* 0x00016c00ff4c7b82 */ /* 0x000e700000000a00 */
[----:B------:R-:W2:Y:S01]  /*21d0*/  LDC.64 R78, c[0x0][0x5a8] ;  /* 0x00016a00ff4e7b82 */ /* 0x000ea20000000a00 */
[-C--:B0-----:R-:W-:Y:S02]  /*21e0*/  IMAD R6, R13, R74.reuse, RZ ;  /* 0x0000004a0d067224 */ /* 0x081fe400078e02ff */
[----:B------:R-:W-:-:S04]  /*21f0*/  IMAD.WIDE.U32 R72, R67, R74, R10 ;  /* 0x0000004a43487225 */ /* 0x000fc800078e000a */
[----:B------:R-:W-:Y:S02]  /*2200*/  IMAD R71, R67, R75, R6 ;  /* 0x0000004b43477224 */ /* 0x000fe400078e0206 */
[-C--:B-1----:R-:W-:Y:S02]  /*2210*/  IMAD R5, R69, R76.reuse, RZ ;  /* 0x0000004c45057224 */ /* 0x082fe400078e02ff */
[----:B------:R-:W-:Y:S02]  /*2220*/  IMAD.IADD R13, R73, 0x1, R71 ;  /* 0x00000001490d7824 */ /* 0x000fe400078e0247 */
[----:B------:R-:W-:Y:S02]  /*2230*/  IMAD.MOV.U32 R12, RZ, RZ, R72 ;  /* 0x000000ffff0c7224 */ /* 0x000fe400078e0048 */
[C---:B------:R-:W-:Y:S02]  /*2240*/  IMAD R75, R68.reuse, R77, R5 ;  /* 0x0000004d444b7224 */ /* 0x040fe400078e0205 */
[----:B------:R-:W-:-:S04]  /*2250*/  IMAD.WIDE.U32 R6, R68, R76, R12 ;  /* 0x0000004c44067225 */ /* 0x000fc800078e000c */
[----:B------:R-:W-:Y:S01]  /*2260*/  IMAD.IADD R5, R7, 0x1, R75 ;  /* 0x0000000107057824 */ /* 0x000fe200078e024b */
[----:B--2---:R-:W-:-:S04]  /*2270*/  LEA R14, P0, R6, R78, 0x1 ;  /* 0x0000004e060e7211 */ /* 0x004fc800078008ff */
[----:B------:R-:W-:-:S05]  /*2280*/  LEA.HI.X R15, R6, R79, R5, 0x1, P0 ;  /* 0x0000004f060f7211 */ /* 0x000fca00000f0c05 */
[----:B------:R0:W2:Y:S01]  /*2290*/  @P1 LDG.E.LTC128B.U16 R5, desc[UR38][R14.64] ;  /* 0x000000260e051981 */ /* 0x0000a2000c1e1520 */
[----:B------:R-:W-:Y:S01]  /*22a0*/  LEA R8, P0, R70, UR4, 0x1 ;  /* 0x0000000446087c11 */ /* 0x000fe2000f8008ff */
[----:B------:R-:W-:Y:S01]  /*22b0*/  IMAD.WIDE.U32 R6, R68, R76, R10 ;  /* 0x0000004c44067225 */ /* 0x000fe200078e000a */
[----:B------:R-:W-:Y:S03]  /*22c0*/  BSSY B1, `(.L_x_30) ;  /* 0x0000012000017945 */ /* 0x000fe60003800000 */
[----:B------:R-:W-:Y:S02]  /*22d0*/  IMAD.IADD R7, R75, 0x1, R7 ;  /* 0x000000014b077824 */ /* 0x000fe400078e0207 */
[----:B------:R-:W-:Y:S01]  /*22e0*/  IMAD.WIDE.U32 R20, R67, R74, R6 ;  /* 0x0000004a43147225 */ /* 0x000fe200078e0006 */
[----:B0-----:R-:W-:-:S03]  /*22f0*/  SHF.L.U64.HI R15, R76, 0x3, R77 ;  /* 0x000000034c0f7819 */ /* 0x001fc6000001024d */
[----:B------:R-:W-:Y:S01]  /*2300*/  IMAD.IADD R7, R71, 0x1, R21 ;  /* 0x0000000147077824 */ /* 0x000fe200078e0215 */
[----:B------:R-:W-:Y:S01]  /*2310*/  LEA R6, P4, R20, R78, 0x1 ;  /* 0x0000004e14067211 */ /* 0x000fe200078808ff */
[----:B------:R-:W-:-:S03]  /*2320*/  IMAD.SHL.U32 R14, R76, 0x8, RZ ;  /* 0x000000084c0e7824 */ /* 0x000fc600078e00ff */
[----:B------:R-:W-:Y:S01]  /*2330*/  LEA.HI.X R7, R20, R79, R7, 0x1, P4 ;  /* 0x0000004f14077211 */ /* 0x000fe200020f0c07 */
[----:B--2---:R-:W-:-:S05]  /*2340*/  HADD2.F32 R9, -RZ, R5.H0_H0 ;  /* 0x20000005ff097230 */ /* 0x004fca0000004100 */
[----:B------:R-:W-:-:S04]  /*2350*/  FMUL R9, R9, R56 ;  /* 0x0000003809097220 */ /* 0x000fc80000400000 */
[----:B------:R-:W-:Y:S01]  /*2360*/  FFMA R24, R24, R19, R9 ;  /* 0x0000001318187223 */ /* 0x000fe20000000009 */
[----:B------:R-:W-:Y:S02]  /*2370*/  LEA.HI.X R9, R70, UR5, R81, 0x1, P0 ;  /* 0x0000000546097c11 */ /* 0x000fe400080f0c51 */
[----:B------:R-:W-:Y:S02]  /*2380*/  ISETP.GT.AND P0, PT, R4, 0x1, PT ;  /* 0x000000010400780c */ /* 0x000fe40003f04270 */
[----:B------:R-:W-:Y:S02]  /*2390*/  F2FP.F16.F32.PACK_AB R24, RZ, R24 ;  /* 0x00000018ff18723e */ /* 0x000fe400000000ff */
[----:B------:R-:W-:-:S03]  /*23a0*/  ISETP.GT.AND P3, PT, R3, RZ, P0 ;  /* 0x000000ff0300720c */ /* 0x000fc60000764270 */
[----:B------:R0:W-:Y:S10]  /*23b0*/  @P1 STG.E.U16 desc[UR38][R8.64], R24 ;  /* 0x0000001808001986 */ /* 0x0001f4000c101526 */
[----:B------:R-:W-:Y:S05]  /*23c0*/  @!P3 BRA `(.L_x_31) ;  /* 0x000000000004b947 */ /* 0x000fea0003800000 */
[----:B------:R1:W5:Y:S02]  /*23d0*/  LDG.E.LTC128B.U16 R5, desc[UR38][R6.64+0x2] ;  /* 0x0000022606057981 */ /* 0x000364000c1e1520 */
.L_x_31:
[----:B------:R-:W-:Y:S05]  /*23e0*/  BSYNC B1 ;  /* 0x0000000000017941 */ /* 0x000fea0003800000 */
.L_x_30:
[----:B-----5:R-:W-:Y:S01]  /*23f0*/  HADD2.F32 R69, -RZ, R5.H0_H0 ;  /* 0x20000005ff457230 */ /* 0x020fe20000004100 */
[----:B------:R-:W-:Y:S01]  /*2400*/  ISETP.GT.AND P2, PT, R3, 0x8, P2 ;  /* 0x000000080300780c */ /* 0x000fe20001744270 */
[----:B------:R-:W-:Y:S01]  /*2410*/  IMAD.WIDE.U32 R20, R68, R76, R14 ;  /* 0x0000004c44147225 */ /* 0x000fe200078e000e */
[----:B0-----:R-:W-:-:S03]  /*2420*/  PRMT R24, R5, 0x7610, R24 ;  /* 0x0000761005187816 */ /* 0x001fc60000000018 */
[----:B------:R-:W-:Y:S01]  /*2430*/  FMUL R12, R69, R56 ;  /* 0x00000038450c7220 */ /* 0x000fe20000400000 */
[----:B------:R-:W-:Y:S01]  /*2440*/  IMAD.IADD R75, R75, 0x1, R21 ;  /* 0x000000014b4b7824 */ /* 0x000fe200078e0215 */
[----:B------:R-:W-:Y:S02]  /*2450*/  IADD3 R72, P1, R72, R20, RZ ;  /* 0x0000001448487210 */ /* 0x000fe40007f3e0ff */
[----:B------:R-:W-:-:S03]  /*2460*/  FFMA R12, R25, R19, R12 ;  /* 0x00000013190c7223 */ /* 0x000fc6000000000c */
[----:B------:R-:W-:Y:S01]  /*2470*/  IMAD.X R13, R75, 0x1, R13, P1 ;  /* 0x000000014b0d7824 */ /* 0x000fe200008e060d */
[C---:B------:R-:W-:Y:S02]  /*2480*/  LEA R14, P1, R72.reuse, R78, 0x1 ;  /* 0x0000004e480e7211 */ /* 0x040fe400078208ff */
[----:B------:R-:W-:Y:S02]  /*2490*/  F2FP.F16.F32.PACK_AB R12, RZ, R12 ;  /* 0x0000000cff0c723e */ /* 0x000fe400000000ff */
[----:B------:R-:W-:Y:S02]  /*24a0*/  LEA.HI.X R15, R72, R79, R13, 0x1, P1 ;  /* 0x0000004f480f7211 */ /* 0x000fe400008f0c0d */
[----:B------:R-:W-:-:S05]  /*24b0*/  PRMT R21, R12, 0x7610, R21 ;  /* 0x000076100c157816 */ /* 0x000fca0000000015 */
[----:B------:R0:W-:Y:S04]  /*24c0*/  @P3 STG.E.U16 desc[UR38][R8.64+0x2], R21 ;  /* 0x0000021508003986 */ /* 0x0001e8000c101526 */
[----:B------:R-:W2:Y:S01]  /*24d0*/  @P2 LDG.E.LTC128B.U16 R24, desc[UR38][R14.64] ;  /* 0x000000260e182981 */ /* 0x000ea2000c1e1520 */
[----:B------:R-:W-:Y:S01]  /*24e0*/  IADD3 R20, P1, R10, R20, RZ ;  /* 0x000000140a147210 */ /* 0x000fe20007f3e0ff */
[----:B------:R-:W-:Y:S01]  /*24f0*/  BSSY B1, `(.L_x_32) ;  /* 0x0000011000017945 */ /* 0x000fe20003800000 */
[----:B------:R-:W-:Y:S02]  /*2500*/  SHF.L.U64.HI R13, R57, 0x1, R58 ;  /* 0x00000001390d7819 */ /* 0x000fe4000001023a */
[----:B------:R-:W-:Y:S01]  /*2510*/  ISETP.GT.AND P0, PT, R3, 0x8, P0 ;  /* 0x000000080300780c */ /* 0x000fe20000704270 */
[----:B0-----:R-:W-:Y:S01]  /*2520*/  IMAD.X R21, R11, 0x1, R75, P1 ;  /* 0x000000010b157824 */ /* 0x001fe200008e064b */
[----:B------:R-:W-:Y:S01]  /*2530*/  LEA R12, P1, R57, R8, 0x1 ;  /* 0x00000008390c7211 */ /* 0x000fe200078208ff */
[----:B------:R-:W-:-:S04]  /*2540*/  IMAD.WIDE.U32 R20, R67, R74, R20 ;  /* 0x0000004a43147225 */ /* 0x000fc800078e0014 */
[----:B------:R-:W-:Y:S01]  /*2550*/  IMAD.X R13, R13, 0x1, R9, P1 ;  /* 0x000000010d0d7824 */ /* 0x000fe200008e0609 */
[----:B------:R-:W-:Y:S01]  /*2560*/  LEA R10, P3, R20, R78, 0x1 ;  /* 0x0000004e140a7211 */ /* 0x000fe200078608ff */
[----:B------:R-:W-:-:S05]  /*2570*/  IMAD.IADD R11, R71, 0x1, R21 ;  /* 0x00000001470b7824 */ /* 0x000fca00078e0215 */
[----:B------:R-:W-:Y:S01]  /*2580*/  LEA.HI.X R11, R20, R79, R11, 0x1, P3 ;  /* 0x0000004f140b7211 */ /* 0x000fe200018f0c0b */
[----:B--2---:R-:W-:-:S05]  /*2590*/  HADD2.F32 R5, -RZ, R24.H0_H0 ;  /* 0x20000018ff057230 */ /* 0x004fca0000004100 */
[----:B------:R-:W-:-:S04]  /*25a0*/  FMUL R5, R5, R56 ;  /* 0x0000003805057220 */ /* 0x000fc80000400000 */
[----:B------:R-:W-:-:S05]  /*25b0*/  FFMA R5, R26, R19, R5 ;  /* 0x000000131a057223 */ /* 0x000fca0000000005 */
[----:B------:R-:W-:-:S05]  /*25c0*/  F2FP.F16.F32.PACK_AB R5, RZ, R5 ;  /* 0x00000005ff05723e */ /* 0x000fca00000000ff */
[----:B------:R0:W-:Y:S01]  /*25d0*/  @P2 STG.E.U16 desc[UR38][R12.64], R5 ;  /* 0x000000050c002986 */ /* 0x0001e2000c101526 */
[----:B------:R-:W-:Y:S05]  /*25e0*/  @!P0 BRA `(.L_x_33) ;  /* 0x0000000000048947 */ /* 0x000fea0003800000 */
[----:B------:R2:W5:Y:S02]  /*25f0*/  LDG.E.LTC128B.U16 R24, desc[UR38][R10.64+0x2] ;  /* 0x000002260a187981 */ /* 0x000564000c1e1520 */
.L_x_33:
[----:B------:R-:W-:Y:S05]  /*2600*/  BSYNC B1 ;  /* 0x0000000000017941 */ /* 0x000fea0003800000 */
.L_x_32:
[----:B0----5:R-:W-:Y:S01]  /*2610*/  HADD2.F32 R5, -RZ, R24.H0_H0 ;  /* 0x20000018ff057230 */ /* 0x021fe20000004100 */
[----:B------:R-:W-:Y:S01]  /*2620*/  ISETP.GT.AND P1, PT, R4, 0x8, PT ;  /* 0x000000080400780c */ /* 0x000fe20003f24270 */
[----:B------:R-:W-:Y:S03]  /*2630*/  BSSY B1, `(.L_x_34) ;  /* 0x0000008000017945 */ /* 0x000fe60003800000 */
[----:B------:R-:W-:Y:S01]  /*2640*/  FMUL R14, R5, R56 ;  /* 0x00000038050e7220 */ /* 0x000fe20000400000 */
[----:B------:R-:W-:-:S03]  /*2650*/  ISETP.GT.AND P2, PT, R3, RZ, P1 ;  /* 0x000000ff0300720c */ /* 0x000fc60000f44270 */
[----:B------:R-:W-:-:S05]  /*2660*/  FFMA R14, R27, R19, R14 ;  /* 0x000000131b0e7223 */ /* 0x000fca000000000e */
[----:B------:R-:W-:-:S05]  /*2670*/  F2FP.F16.F32.PACK_AB R14, RZ, R14 ;  /* 0x0000000eff0e723e */ /* 0x000fca00000000ff */
[----:B------:R0:W-:Y:S01]  /*2680*/  @P0 STG.E.U16 desc[UR38][R12.64+0x2], R14 ;  /* 0x0000020e0c000986 */ /* 0x0001e2000c101526 */
[----:B------:R-:W-:Y:S05]  /*2690*/  @!P2 BRA `(.L_x_35) ;  /* 0x000000000004a947 */ /* 0x000fea0003800000 */
[----:B------:R3:W5:Y:S02]  /*26a0*/  LDG.E.LTC128B.U16 R24, desc[UR38][R6.64+0x10] ;  /* 0x0000102606187981 */ /* 0x000764000c1e1520 */
.L_x_35:
[----:B------:R-:W-:Y:S05]  /*26b0*/  BSYNC B1 ;  /* 0x0000000000017941 */ /* 0x000fea0003800000 */
.L_x_34:
[----:B-----5:R-:W-:Y:S01]  /*26c0*/  HADD2.F32 R5, -RZ, R24.H0_H0 ;  /* 0x20000018ff057230 */ /* 0x020fe20000004100 */
        /* <DEDUP_REMOVED lines=9> */
.L_x_37:
[----:B------:R-:W-:Y:S05]  /*2760*/  BSYNC B1 ;  /* 0x0000000000017941 */ /* 0x000fea0003800000 */
.L_x_36:
[----:B----45:R-:W-:Y:S01]  /*2770*/  HADD2.F32 R5, -RZ, R24.H0_H0 ;  /* 0x20000018ff057230 */ /* 0x030fe20000004100 */
[----:B------:R-:W-:Y:S01]  /*2780*/  ISETP.GT.AND P1, PT, R3, 0x8, P1 ;  /* 0x000000080300780c */ /* 0x000fe20000f24270 */
[----:B------:R-:W-:Y:S03]  /*2790*/  BSSY B1, `(.L_x_38) ;  /* 0x0000007000017945 */ /* 0x000fe60003800000 */
[----:B0-----:R-:W-:-:S04]  /*27a0*/  FMUL R14, R5, R56 ;  /* 0x00000038050e7220 */ /* 0x001fc80000400000 */
[----:B------:R-:W-:-:S05]  /*27b0*/  FFMA R14, R29, R19, R14 ;  /* 0x000000131d0e7223 */ /* 0x000fca000000000e */
[----:B------:R-:W-:-:S05]  /*27c0*/  F2FP.F16.F32.PACK_AB R14, RZ, R14 ;  /* 0x0000000eff0e723e */ /* 0x000fca00000000ff */
[----:B------:R0:W-:Y:S01]  /*27d0*/  @P3 STG.E.U16 desc[UR38][R8.64+0x12], R14 ;  /* 0x0000120e08003986 */ /* 0x0001e2000c101526 */
[----:B------:R-:W-:Y:S05]  /*27e0*/  @!P1 BRA `(.L_x_39) ;  /* 0x0000000000049947 */ /* 0x000fea0003800000 */
[----:B------:R4:W5:Y:S02]  /*27f0*/  LDG.E.LTC128B.U16 R24, desc[UR38][R10.64+0x10] ;  /* 0x000010260a187981 */ /* 0x000964000c1e1520 */
.L_x_39:
[----:B------:R-:W-:Y:S05]  /*2800*/  BSYNC B1 ;  /* 0x0000000000017941 */ /* 0x000fea0003800000 */
.L_x_38:
[----:B-----5:R-:W-:Y:S01]  /*2810*/  HADD2.F32 R5, -RZ, R24.H0_H0 ;  /* 0x20000018ff057230 */ /* 0x020fe20000004100 */
[----:B------:R-:W-:Y:S01]  /*2820*/  ISETP.GT.AND P0, PT, R3, 0x8, P0 ;  /* 0x000000080300780c */ /* 0x000fe20000704270 */
[----:B------:R-:W-:Y:S03]  /*2830*/  BSSY B1, `(.L_x_40) ;  /* 0x0000007000017945 */ /* 0x000fe60003800000 */
[----:B------:R-:W-:-:S04]  /*2840*/  FMUL R5, R5, R56 ;  /* 0x0000003805057220 */ /* 0x000fc80000400000 */
[----:B------:R-:W-:-:S05]  /*2850*/  FFMA R5, R30, R19, R5 ;  /* 0x000000131e057223 */ /* 0x000fca0000000005 */
[----:B------:R-:W-:-:S05]  /*2860*/  F2FP.F16.F32.PACK_AB R5, RZ, R5 ;  /* 0x00000005ff05723e */ /* 0x000fca00000000ff */
[----:B------:R0:W-:Y:S01]  /*2870*/  @P1 STG.E.U16 desc[UR38][R12.64+0x10], R5 ;  /* 0x000010050c001986 */ /* 0x0001e2000c101526 */
[----:B------:R-:W-:Y:S05]  /*2880*/  @!P0 BRA `(.L_x_41) ;  /* 0x0000000000048947 */ /* 0x000fea0003800000 */
[----:B------:R0:W5:Y:S02]  /*2890*/  LDG.E.LTC128B.U16 R24, desc[UR38][R10.64+0x12] ;  /* 0x000012260a187981 */ /* 0x000164000c1e1520 */
.L_x_41:
[----:B------:R-:W-:Y:S05]  /*28a0*/  BSYNC B1 ;  /* 0x0000000000017941 */ /* 0x000fea0003800000 */
.L_x_40:
        /* <DEDUP_REMOVED lines=10> */
.L_x_43:
[----:B------:R-:W-:Y:S05]  /*2950*/  BSYNC B1 ;  /* 0x0000000000017941 */ /* 0x000fea0003800000 */
.L_x_42:
        /* <DEDUP_REMOVED lines=10> */
.L_x_45:
[----:B------:R-:W-:Y:S05]  /*2a00*/  BSYNC B1 ;  /* 0x0000000000017941 */ /* 0x000fea0003800000 */
.L_x_44:
[----:B0----5:R-:W-:Y:S01]  /*2a10*/  HADD2.F32 R5, -RZ, R24.H0_H0 ;  /* 0x20000018ff057230 */ /* 0x021fe20000004100 */
        /* <DEDUP_REMOVED lines=8> */
.L_x_47:
[----:B------:R-:W-:Y:S05]  /*2aa0*/  BSYNC B1 ;  /* 0x0000000000017941 */ /* 0x000fea0003800000 */
.L_x_46:
        /* <DEDUP_REMOVED lines=9> */
.L_x_49:
[----:B------:R-:W-:Y:S05]  /*2b40*/  BSYNC B1 ;  /* 0x0000000000017941 */ /* 0x000fea0003800000 */
.L_x_48:
        /* <DEDUP_REMOVED lines=10> */
.L_x_51:
[----:B------:R-:W-:Y:S05]  /*2bf0*/  BSYNC B1 ;  /* 0x0000000000017941 */ /* 0x000fea0003800000 */
.L_x_50:
        /* <DEDUP_REMOVED lines=10> */
.L_x_53:
[----:B------:R-:W-:Y:S05]  /*2ca0*/  BSYNC B1 ;  /* 0x0000000000017941 */ /* 0x000fea0003800000 */
.L_x_52:
        /* <DEDUP_REMOVED lines=9> */
.L_x_55:
[----:B------:R-:W-:Y:S05]  /*2d40*/  BSYNC B1 ;  /* 0x0000000000017941 */ /* 0x000fea0003800000 */
.L_x_54:
        /* <DEDUP_REMOVED lines=9> */
.L_x_57:
[----:B------:R-:W-:Y:S05]  /*2de0*/  BSYNC B1 ;  /* 0x0000000000017941 */ /* 0x000fea0003800000 */
.L_x_56:
        /* <DEDUP_REMOVED lines=10> */
.L_x_59:
[----:B------:R-:W-:Y:S05]  /*2e90*/  BSYNC B1 ;  /* 0x0000000000017941 */ /* 0x000fea0003800000 */
.L_x_58:
        /* <DEDUP_REMOVED lines=10> */
.L_x_61:
[----:B------:R-:W-:Y:S05]  /*2f40*/  BSYNC B1 ;  /* 0x0000000000017941 */ /* 0x000fea0003800000 */
.L_x_60:
        /* <DEDUP_REMOVED lines=9> */
.L_x_63:
[----:B------:R-:W-:Y:S05]  /*2fe0*/  BSYNC B1 ;  /* 0x0000000000017941 */ /* 0x000fea0003800000 */
.L_x_62:
        /* <DEDUP_REMOVED lines=9> */
.L_x_65:
[----:B------:R-:W-:Y:S05]  /*3080*/  BSYNC B1 ;  /* 0x0000000000017941 */ /* 0x000fea0003800000 */
.L_x_64:
        /* <DEDUP_REMOVED lines=10> */
.L_x_67:
[----:B------:R-:W-:Y:S05]  /*3130*/  BSYNC B1 ;  /* 0x0000000000017941 */ /* 0x000fea0003800000 */
.L_x_66:
        /* <DEDUP_REMOVED lines=10> */
.L_x_69:
[----:B------:R-:W-:Y:S05]  /*31e0*/  BSYNC B1 ;  /* 0x0000000000017941 */ /* 0x000fea0003800000 */
.L_x_68:
        /* <DEDUP_REMOVED lines=9> */
.L_x_71:
[----:B------:R-:W-:Y:S05]  /*3280*/  BSYNC B1 ;  /* 0x0000000000017941 */ /* 0x000fea0003800000 */
.L_x_70:
        /* <DEDUP_REMOVED lines=9> */
.L_x_73:
[----:B------:R-:W-:Y:S05]  /*3320*/  BSYNC B1 ;  /* 0x0000000000017941 */ /* 0x000fea0003800000 */
.L_x_72:
        /* <DEDUP_REMOVED lines=10> */
.L_x_75:
[----:B------:R-:W-:Y:S05]  /*33d0*/  BSYNC B1 ;  /* 0x0000000000017941 */ /* 0x000fea0003800000 */
.L_x_74:
        /* <DEDUP_REMOVED lines=10> */
.L_x_77:
[----:B------:R-:W-:Y:S05]  /*3480*/  BSYNC B1 ;  /* 0x0000000000017941 */ /* 0x000fea0003800000 */
.L_x_76:
        /* <DEDUP_REMOVED lines=9> */
.L_x_79:
[----:B------:R-:W-:Y:S05]  /*3520*/  BSYNC B1 ;  /* 0x0000000000017941 */ /* 0x000fea0003800000 */
.L_x_78:
        /* <DEDUP_REMOVED lines=9> */
.L_x_81:
[----:B------:R-:W-:Y:S05]  /*35c0*/  BSYNC B1 ;  /* 0x0000000000017941 */ /* 0x000fea0003800000 */
.L_x_80:
        /* <DEDUP_REMOVED lines=10> */
.L_x_83:
[----:B------:R-:W-:Y:S05]  /*3670*/  BSYNC B1 ;  /* 0x0000000000017941 */ /* 0x000fea0003800000 */
.L_x_82:
[----:B-----5:R-:W-:Y:S01]  /*3680*/  HADD2.F32 R5, -RZ, R24.H0_H0 ;  /* 0x20000018ff057230 */ /* 0x020fe20000004100 */
[----:B------:R-:W-:Y:S01]  /*3690*/  ISETP.GT.AND P0, PT, R4, 0x39, PT ;  /* 0x000000390400780c */ /* 0x000fe20003f04270 */
[----:B------:R-:W-:Y:S01]  /*36a0*/  @P2 IMAD.MOV.U32 R4, RZ, RZ, R8 ;  /* 0x000000ffff042224 */ /* 0x000fe200078e0008 */
[----:B------:R-:W-:Y:S02]  /*36b0*/  BSSY B1, `(.L_x_84) ;  /* 0x000000a000017945 */ /* 0x000fe40003800000 */
[----:B------:R-:W-:Y:S01]  /*36c0*/  FMUL R5, R5, R56 ;  /* 0x0000003805057220 */ /* 0x000fe20000400000 */
[----:B------:R-:W-:-:S03]  /*36d0*/  ISETP.GT.AND P3, PT, R3, RZ, P0 ;  /* 0x000000ff0300720c */ /* 0x000fc60000764270 */
[----:B------:R-:W-:-:S05]  /*36e0*/  FFMA R5, R52, R19, R5 ;  /* 0x0000001334057223 */ /* 0x000fca0000000005 */
[----:B------:R-:W-:-:S04]  /*36f0*/  F2FP.F16.F32.PACK_AB R5, RZ, R5 ;  /* 0x00000005ff05723e */ /* 0x000fc800000000ff */
[----:B0-----:R-:W-:Y:S01]  /*3700*/  PRMT R14, R5, 0x7610, R14 ;  /* 0x00007610050e7816 */ /* 0x001fe2000000000e */
[----:B------:R-:W-:-:S05]  /*3710*/  @P2 IMAD.MOV.U32 R5, RZ, RZ, R9 ;  /* 0x000000ffff052224 */ /* 0x000fca00078e0009 */
[----:B------:R0:W-:Y:S01]  /*3720*/  @P2 STG.E.U16 desc[UR38][R4.64+0x70], R14 ;  /* 0x0000700e04002986 */ /* 0x0001e2000c101526 */
[----:B------:R-:W-:Y:S05]  /*3730*/  @!P3 BRA `(.L_x_85) ;  /* 0x000000000004b947 */ /* 0x000fea0003800000 */
[----:B------:R0:W5:Y:S02]  /*3740*/  LDG.E.LTC128B.U16 R24, desc[UR38][R6.64+0x72] ;  /* 0x0000722606187981 */ /* 0x000164000c1e1520 */
.L_x_85:
[----:B------:R-:W-:Y:S05]  /*3750*/  BSYNC B1 ;  /* 0x0000000000017941 */ /* 0x000fea0003800000 */
.L_x_84:
        /* <DEDUP_REMOVED lines=9> */
.L_x_87:
[----:B------:R-:W-:Y:S05]  /*37f0*/  BSYNC B1 ;  /* 0x0000000000017941 */ /* 0x000fea0003800000 */
.L_x_86:
[----:B-----5:R-:W-:Y:S01]  /*3800*/  HADD2.F32 R5, -RZ, R24.H0_H0 ;  /* 0x20000018ff057230 */ /* 0x020fe20000004100 */
[----:B------:R-:W-:Y:S01]  /*3810*/  ISETP.GT.AND P0, PT, R3, 0x8, P0 ;  /* 0x000000080300780c */ /* 0x000fe20000704270 */
[----:B0-----:R-:W-:Y:S01]  /*3820*/  @P1 IMAD.MOV.U32 R4, RZ, RZ, R12 ;  /* 0x000000ffff041224 */ /* 0x001fe200078e000c */
[----:B------:R-:W-:Y:S02]  /*3830*/  BSSY B1, `(.L_x_88) ;  /* 0x0000009000017945 */ /* 0x000fe40003800000 */
[----:B------:R-:W-:-:S04]  /*3840*/  FMUL R5, R5, R56 ;  /* 0x0000003805057220 */ /* 0x000fc80000400000 */
[----:B------:R-:W-:-:S05]  /*3850*/  FFMA R5, R54, R19, R5 ;  /* 0x0000001336057223 */ /* 0x000fca0000000005 */
[----:B------:R-:W-:-:S04]  /*3860*/  F2FP.F16.F32.PACK_AB R5, RZ, R5 ;  /* 0x00000005ff05723e */ /* 0x000fc800000000ff */
[----:B-1-3--:R-:W-:Y:S01]  /*3870*/  PRMT R6, R5, 0x7610, R6 ;  /* 0x0000761005067816 */ /* 0x00afe20000000006 */
[----:B------:R-:W-:-:S05]  /*3880*/  @P1 IMAD.MOV.U32 R5, RZ, RZ, R13 ;  /* 0x000000ffff051224 */ /* 0x000fca00078e000d */
[----:B------:R0:W-:Y:S01]  /*3890*/  @P1 STG.E.U16 desc[UR38][R4.64+0x70], R6 ;  /* 0x0000700604001986 */ /* 0x0001e2000c101526 */
[----:B------:R-:W-:Y:S05]  /*38a0*/  @!P0 BRA `(.L_x_89) ;  /* 0x0000000000048947 */ /* 0x000fea0003800000 */
[----:B------:R1:W5:Y:S02]  /*38b0*/  LDG.E.LTC128B.U16 R24, desc[UR38][R10.64+0x72] ;  /* 0x000072260a187981 */ /* 0x000364000c1e1520 */
.L_x_89:
[----:B------:R-:W-:Y:S05]  /*38c0*/  BSYNC B1 ;  /* 0x0000000000017941 */ /* 0x000fea0003800000 */
.L_x_88:
[----:B------:R-:W-:Y:S05]  /*38d0*/  @!P0 BRA `(.L_x_90) ;  /* 0x0000000800a88947 */ /* 0x000fea0003800000 */
[----:B-----5:R-:W-:-:S05]  /*38e0*/  HADD2.F32 R3, -RZ, R24.H0_H0 ;  /* 0x20000018ff037230 */ /* 0x020fca0000004100 */
[----:B0-----:R-:W-:-:S04]  /*38f0*/  FMUL R4, R3, R56 ;  /* 0x0000003803047220 */ /* 0x001fc80000400000 */
[----:B------:R-:W-:-:S05]  /*3900*/  FFMA R4, R55, R19, R4 ;  /* 0x0000001337047223 */ /* 0x000fca0000000004 */
[----:B------:R-:W-:-:S05]  /*3910*/  F2FP.F16.F32.PACK_AB R4, RZ, R4 ;  /* 0x00000004ff04723e */ /* 0x000fca00000000ff */
[----:B------:R3:W-:Y:S01]  /*3920*/  STG.E.U16 desc[UR38][R12.64+0x72], R4 ;  /* 0x000072040c007986 */ /* 0x0007e2000c101526 */
[----:B------:R-:W-:Y:S05]  /*3930*/  BRA `(.L_x_90) ;  /* 0x0000000800907947 */ /* 0x000fea0003800000 */
.L_x_29:
[----:B------:R-:W-:Y:S01]  /*3940*/  ISETP.GT.AND P3, PT, R4, 0x1, PT ;  /* 0x000000010400780c */ /* 0x000fe20003f64270 */
[----:B------:R-:W-:Y:S01]  /*3950*/  ULDC.64 UR4, c[0x0][0x5c0] ;  /* 0x0001700000047ab9 */ /* 0x000fe20000000a00 */
[-C--:B------:R-:W-:Y:S01]  /*3960*/  FMUL R24, R24, R19.reuse ;  /* 0x0000001318187220 */ /* 0x080fe20000400000 */
[----:B------:R-:W-:Y:S01]  /*3970*/  LEA R6, P4, R70, UR4, 0x1 ;  /* 0x0000000446067c11 */ /* 0x000fe2000f8808ff */
[-C--:B------:R-:W-:Y:S01]  /*3980*/  FMUL R25, R25, R19.reuse ;  /* 0x0000001319197220 */ /* 0x080fe20000400000 */
[----:B------:R-:W-:Y:S01]  /*3990*/  ISETP.GT.AND P0, PT, R3, RZ, P3 ;  /* 0x000000ff0300720c */ /* 0x000fe20001f04270 */
[-C--:B------:R-:W-:Y:S01]  /*39a0*/  FMUL R26, R26, R19.reuse ;  /* 0x000000131a1a7220 */ /* 0x080fe20000400000 */
[----:B------:R-:W-:Y:S01]  /*39b0*/  F2FP.F16.F32.PACK_AB R24, RZ, R24 ;  /* 0x00000018ff18723e */ /* 0x000fe200000000ff */
[-C--:B------:R-:W-:Y:S01]  /*39c0*/  FMUL R27, R27, R19.reuse ;  /* 0x000000131b1b7220 */ /* 0x080fe20000400000 */
[----:B------:R-:W-:Y:S01]  /*39d0*/  LEA.HI.X R7, R70, UR5, R81, 0x1, P4 ;  /* 0x0000000546077c11 */ /* 0x000fe2000a0f0c51 */
[----:B------:R-:W-:Y:S01]  /*39e0*/  FMUL R28, R28, R19 ;  /* 0x000000131c1c7220 */ /* 0x000fe20000400000 */
[----:B------:R-:W-:Y:S01]  /*39f0*/  F2FP.F16.F32.PACK_AB R25, RZ, R25 ;  /* 0x00000019ff19723e */ /* 0x000fe200000000ff */
[-C--:B------:R-:W-:Y:S01]  /*3a00*/  FMUL R29, R29, R19.reuse ;  /* 0x000000131d1d7220 */ /* 0x080fe20000400000 */
[----:B------:R-:W-:Y:S01]  /*3a10*/  ISETP.GT.AND P2, PT, R3, 0x8, P2 ;  /* 0x000000080300780c */ /* 0x000fe20001744270 */
[----:B------:R-:W-:Y:S01]  /*3a20*/  @P1 STG.E.U16 desc[UR38][R6.64], R24 ;  /* 0x0000001806001986 */ /* 0x000fe2000c101526 */
[----:B------:R-:W-:Y:S01]  /*3a30*/  ISETP.GT.AND P1, PT, R4, 0x8, PT ;  /* 0x000000080400780c */ /* 0x000fe20003f24270 */
[-C--:B------:R-:W-:Y:S01]  /*3a40*/  FMUL R30, R30, R19.reuse ;  /* 0x000000131e1e7220 */ /* 0x080fe20000400000 */
[C---:B------:R-:W-:Y:S01]  /*3a50*/  SHF.L.U64.HI R5, R57.reuse, 0x1, R58 ;  /* 0x0000000139057819 */ /* 0x040fe2000001023a */
[----:B------:R-:W-:Y:S01]  /*3a60*/  @P0 STG.E.U16 desc[UR38][R6.64+0x2], R25 ;  /* 0x0000021906000986 */ /* 0x000fe2000c101526 */
[----:B------:R-:W-:Y:S01]  /*3a70*/  LEA R8, P5, R57, R6, 0x1 ;  /* 0x0000000639087211 */ /* 0x000fe200078a08ff */
[-C--:B------:R-:W-:Y:S01]  /*3a80*/  FMUL R31, R31, R19.reuse ;  /* 0x000000131f1f7220 */ /* 0x080fe20000400000 */
[----:B------:R-:W-:Y:S01]  /*3a90*/  ISETP.GT.AND P3, PT, R3, 0x8, P3 ;  /* 0x000000080300780c */ /* 0x000fe20001f64270 */
[-C--:B------:R-:W-:Y:S01]  /*3aa0*/  FMUL R32, R32, R19.reuse ;  /* 0x0000001320207220 */ /* 0x080fe20000400000 */
[----:B------:R-:W-:Y:S01]  /*3ab0*/  ISETP.GT.AND P0, PT, R4, 0x9, PT ;  /* 0x000000090400780c */ /* 0x000fe20003f04270 */
[----:B------:R-:W-:Y:S01]  /*3ac0*/  IMAD.X R9, R5, 0x1, R7, P5 ;  /* 0x0000000105097824 */ /* 0x000fe200028e0607 */
[----:B------:R-:W-:Y:S01]  /*3ad0*/  ISETP.GT.AND P4, PT, R3, RZ, P1 ;  /* 0x000000ff0300720c */ /* 0x000fe20000f84270 */
[-C--:B------:R-:W-:Y:S01]  /*3ae0*/  FMUL R33, R33, R19.reuse ;  /* 0x0000001321217220 */ /* 0x080fe20000400000 */
[----:B------:R-:W-:Y:S01]  /*3af0*/  F2FP.F16.F32.PACK_AB R26, RZ, R26 ;  /* 0x0000001aff1a723e */ /* 0x000fe200000000ff */
[-C--:B------:R-:W-:Y:S01]  /*3b00*/  FMUL R34, R34, R19.reuse ;  /* 0x0000001322227220 */ /* 0x080fe20000400000 */
[----:B------:R-:W-:Y:S01]  /*3b10*/  ISETP.GT.AND P5, PT, R3, RZ, P0 ;  /* 0x000000ff0300720c */ /* 0x000fe200007a4270 */
[----:B------:R-:W-:Y:S01]  /*3b20*/  FMUL R35, R35, R19 ;  /* 0x0000001323237220 */ /* 0x000fe20000400000 */
[----:B------:R-:W-:Y:S01]  /*3b30*/  F2FP.F16.F32.PACK_AB R27, RZ, R27 ;  /* 0x0000001bff1b723e */ /* 0x000fe200000000ff */
[----:B------:R-:W-:Y:S01]  /*3b40*/  @P2 STG.E.U16 desc[UR38][R8.64], R26 ;  /* 0x0000001a08002986 */ /* 0x000fe2000c101526 */
[----:B------:R-:W-:Y:S01]  /*3b50*/  F2FP.F16.F32.PACK_AB R28, RZ, R28 ;  /* 0x0000001cff1c723e */ /* 0x000fe200000000ff */
[-C--:B------:R-:W-:Y:S01]  /*3b60*/  FMUL R36, R36, R19.reuse ;  /* 0x0000001324247220 */ /* 0x080fe20000400000 */
[----:B------:R-:W-:Y:S01]  /*3b70*/  ISETP.GT.AND P2, PT, R3, 0x8, P1 ;  /* 0x000000080300780c */ /* 0x000fe20000f44270 */
[----:B------:R-:W-:Y:S01]  /*3b80*/  @P3 STG.E.U16 desc[UR38][R8.64+0x2], R27 ;  /* 0x0000021b08003986 */ /* 0x000fe2000c101526 */
[----:B------:R-:W-:Y:S01]  /*3b90*/  ISETP.GT.AND P1, PT, R4, 0x10, PT ;  /* 0x000000100400780c */ /* 0x000fe20003f24270 */
[----:B------:R-:W-:Y:S01]  /*3ba0*/  FMUL R37, R37, R19 ;  /* 0x0000001325257220 */ /* 0x000fe20000400000 */
[----:B------:R-:W-:Y:S01]  /*3bb0*/  F2FP.F16.F32.PACK_AB R29, RZ, R29 ;  /* 0x0000001dff1d723e */ /* 0x000fe200000000ff */
[----:B------:R-:W-:Y:S01]  /*3bc0*/  @P4 STG.E.U16 desc[UR38][R6.64+0x10], R28 ;  /* 0x0000101c06004986 */ /* 0x000fe2000c101526 */
[C---:B------:R-:W-:Y:S01]  /*3bd0*/  ISETP.GT.AND P3, PT, R3.reuse, 0x8, P0 ;  /* 0x000000080300780c */ /* 0x040fe20000764270 */
[-C--:B------:R-:W-:Y:S01]  /*3be0*/  FMUL R38, R38, R19.reuse ;  /* 0x0000001326267220 */ /* 0x080fe20000400000 */
[----:B------:R-:W-:Y:S01]  /*3bf0*/  ISETP.GT.AND P0, PT, R4, 0x11, PT ;  /* 0x000000110400780c */ /* 0x000fe20003f04270 */
[----:B------:R-:W-:Y:S01]  /*3c00*/  @P5 STG.E.U16 desc[UR38][R6.64+0x12], R29 ;  /* 0x0000121d06005986 */ /* 0x000fe2000c101526 */
        /* <DEDUP_REMOVED lines=42> */
[----:B------:R-:W-:Y:S01]  /*3eb0*/  ISETP.GT.AND P5, PT, R3, RZ, P0 ;  /* 0x000000ff0300720c */ /* 0x000fe200007a4270 */
[-C--:B------:R-:W-:Y:S01]  /*3ec0*/  FMUL R52, R52, R19.reuse ;  /* 0x0000001334347220 */ /* 0x080fe20000400000 */
[----:B------:R-:W-:Y:S01]  /*3ed0*/  F2FP.F16.F32.PACK_AB R38, RZ, R38 ;  /* 0x00000026ff26723e */ /* 0x000fe200000000ff */
[----:B------:R-:W-:Y:S01]  /*3ee0*/  FMUL R53, R53, R19 ;  /* 0x0000001335357220 */ /* 0x000fe20000400000 */
[----:B------:R-:W-:Y:S01]  /*3ef0*/  F2FP.F16.F32.PACK_AB R39, RZ, R39 ;  /* 0x00000027ff27723e */ /* 0x000fe200000000ff */
[----:B------:R-:W-:Y:S01]  /*3f00*/  FMUL R54, R54, R19 ;  /* 0x0000001336367220 */ /* 0x000fe20000400000 */
[----:B------:R-:W-:Y:S01]  /*3f10*/  F2FP.F16.F32.PACK_AB R40, RZ, R40 ;  /* 0x00000028ff28723e */ /* 0x000fe200000000ff */
[----:B------:R-:W-:Y:S01]  /*3f20*/  @P2 STG.E.U16 desc[UR38][R8.64+0x30], R38 ;  /* 0x0000302608002986 */ /* 0x000fe2000c101526 */
[----:B------:R-:W-:Y:S01]  /*3f30*/  F2FP.F16.F32.PACK_AB R41, RZ, R41 ;  /* 0x00000029ff29723e */ /* 0x000fe200000000ff */
[----:B------:R-:W-:Y:S01]  /*3f40*/  FMUL R55, R55, R19 ;  /* 0x0000001337377220 */ /* 0x000fe20000400000 */
[C---:B------:R-:W-:Y:S01]  /*3f50*/  ISETP.GT.AND P1, PT, R3.reuse, 0x8, P1 ;  /* 0x000000080300780c */ /* 0x040fe20000f24270 */
[----:B------:R-:W-:Y:S01]  /*3f60*/  @P3 STG.E.U16 desc[UR38][R8.64+0x32], R39 ;  /* 0x0000322708003986 */ /* 0x000fe2000c101526 */
[----:B------:R-:W-:-:S02]  /*3f70*/  ISETP.GT.AND P2, PT, R3, 0x8, P0 ;  /* 0x000000080300780c */ /* 0x000fc40000744270 */
[C---:B------:R-:W-:Y:S01]  /*3f80*/  ISETP.GT.AND P0, PT, R4.reuse, 0x29, PT ;  /* 0x000000290400780c */ /* 0x040fe20003f04270 */
[----:B------:R-:W-:Y:S01]  /*3f90*/  @P4 STG.E.U16 desc[UR38][R6.64+0x40], R40 ;  /* 0x0000402806004986 */ /* 0x000fe2000c101526 */
[----:B------:R-:W-:Y:S02]  /*3fa0*/  ISETP.GT.AND P4, PT, R4, 0x28, PT ;  /* 0x000000280400780c */ /* 0x000fe40003f84270 */
[----:B------:R-:W-:Y:S01]  /*3fb0*/  F2FP.F16.F32.PACK_AB R42, RZ, R42 ;  /* 0x0000002aff2a723e */ /* 0x000fe200000000ff */
[----:B------:R-:W-:Y:S01]  /*3fc0*/  @P5 STG.E.U16 desc[UR38][R6.64+0x42], R41 ;  /* 0x0000422906005986 */ /* 0x000fe2000c101526 */
[C---:B------:R-:W-:Y:S02]  /*3fd0*/  ISETP.GT.AND P5, PT, R3.reuse, RZ, P4 ;  /* 0x000000ff0300720c */ /* 0x040fe400027a4270 */
[----:B------:R-:W-:Y:S01]  /*3fe0*/  ISETP.GT.AND P3, PT, R3, RZ, P0 ;  /* 0x000000ff0300720c */ /* 0x000fe20000764270 */
[----:B------:R-:W-:Y:S01]  /*3ff0*/  @P1 STG.E.U16 desc[UR38][R8.64+0x40], R42 ;  /* 0x0000402a08001986 */ /* 0x000fe2000c101526 */
[----:B------:R-:W-:-:S02]  /*4000*/  F2FP.F16.F32.PACK_AB R43, RZ, R43 ;  /* 0x0000002bff2b723e */ /* 0x000fc400000000ff */
[----:B------:R-:W-:Y:S02]  /*4010*/  F2FP.F16.F32.PACK_AB R44, RZ, R44 ;  /* 0x0000002cff2c723e */ /* 0x000fe400000000ff */
[C---:B------:R-:W-:Y:S01]  /*4020*/  ISETP.GT.AND P4, PT, R3.reuse, 0x8, P4 ;  /* 0x000000080300780c */ /* 0x040fe20002784270 */
[----:B------:R-:W-:Y:S01]  /*4030*/  @P2 STG.E.U16 desc[UR38][R8.64+0x42], R43 ;  /* 0x0000422b08002986 */ /* 0x000fe2000c101526 */
[----:B------:R-:W-:Y:S02]  /*4040*/  F2FP.F16.F32.PACK_AB R45, RZ, R45 ;  /* 0x0000002dff2d723e */ /* 0x000fe400000000ff */
[C---:B------:R-:W-:Y:S01]  /*4050*/  ISETP.GT.AND P2, PT, R4.reuse, 0x31, PT ;  /* 0x000000310400780c */ /* 0x040fe20003f44270 */
[----:B------:R-:W-:Y:S01]  /*4060*/  @P5 STG.E.U16 desc[UR38][R6.64+0x50], R44 ;  /* 0x0000502c06005986 */ /* 0x000fe2000c101526 */
[----:B------:R-:W-:Y:S02]  /*4070*/  ISETP.GT.AND P5, PT, R3, 0x8, P0 ;  /* 0x000000080300780c */ /* 0x000fe400007a4270 */
[C---:B------:R-:W-:Y:S01]  /*4080*/  ISETP.GT.AND P1, PT, R4.reuse, 0x38, PT ;  /* 0x000000380400780c */ /* 0x040fe20003f24270 */
[----:B------:R-:W-:Y:S01]  /*4090*/  @P3 STG.E.U16 desc[UR38][R6.64+0x52], R45 ;  /* 0x0000522d06003986 */ /* 0x000fe2000c101526 */
[----:B------:R-:W-:-:S02]  /*40a0*/  ISETP.GT.AND P3, PT, R4, 0x30, PT ;  /* 0x000000300400780c */ /* 0x000fc40003f64270 */
[----:B------:R-:W-:Y:S01]  /*40b0*/  ISETP.GT.AND P0, PT, R4, 0x39, PT ;  /* 0x000000390400780c */ /* 0x000fe20003f04270 */
[----:B------:R-:W-:Y:S01]  /*40c0*/  @P4 IMAD.MOV.U32 R4, RZ, RZ, R8 ;  /* 0x000000ffff044224 */ /* 0x000fe200078e0008 */
[----:B------:R-:W-:Y:S01]  /*40d0*/  F2FP.F16.F32.PACK_AB R46, RZ, R46 ;  /* 0x0000002eff2e723e */ /* 0x000fe200000000ff */
[----:B------:R-:W-:Y:S01]  /*40e0*/  @P4 IMAD.MOV.U32 R5, RZ, RZ, R9 ;  /* 0x000000ffff054224 */ /* 0x000fe200078e0009 */
[----:B------:R-:W-:Y:S02]  /*40f0*/  F2FP.F16.F32.PACK_AB R47, RZ, R47 ;  /* 0x0000002fff2f723e */ /* 0x000fe400000000ff */
[----:B------:R-:W-:Y:S02]  /*4100*/  F2FP.F16.F32.PACK_AB R48, RZ, R48 ;  /* 0x00000030ff30723e */ /* 0x000fe400000000ff */
[----:B------:R0:W-:Y:S01]  /*4110*/  @P4 STG.E.U16 desc[UR38][R4.64+0x50], R46 ;  /* 0x0000502e04004986 */ /* 0x0001e2000c101526 */
[----:B------:R-:W-:Y:S02]  /*4120*/  ISETP.GT.AND P4, PT, R3, RZ, P2 ;  /* 0x000000ff0300720c */ /* 0x000fe40001784270 */
[----:B------:R-:W-:-:S02]  /*4130*/  F2FP.F16.F32.PACK_AB R49, RZ, R49 ;  /* 0x00000031ff31723e */ /* 0x000fc400000000ff */
[----:B------:R-:W-:Y:S02]  /*4140*/  ISETP.GT.AND P2, PT, R3, 0x8, P2 ;  /* 0x000000080300780c */ /* 0x000fe40001744270 */
[----:B------:R-:W-:Y:S02]  /*4150*/  F2FP.F16.F32.PACK_AB R50, RZ, R50 ;  /* 0x00000032ff32723e */ /* 0x000fe400000000ff */
[----:B------:R-:W-:Y:S02]  /*4160*/  F2FP.F16.F32.PACK_AB R51, RZ, R51 ;  /* 0x00000033ff33723e */ /* 0x000fe400000000ff */
[----:B------:R-:W-:Y:S01]  /*4170*/  F2FP.F16.F32.PACK_AB R52, RZ, R52 ;  /* 0x00000034ff34723e */ /* 0x000fe200000000ff */
[----:B0-----:R-:W-:Y:S01]  /*4180*/  @P5 IMAD.MOV.U32 R4, RZ, RZ, R8 ;  /* 0x000000ffff045224 */ /* 0x001fe200078e0008 */
[----:B------:R-:W-:Y:S01]  /*4190*/  F2FP.F16.F32.PACK_AB R53, RZ, R53 ;  /* 0x00000035ff35723e */ /* 0x000fe200000000ff */
[----:B------:R-:W-:Y:S01]  /*41a0*/  @P5 IMAD.MOV.U32 R5, RZ, RZ, R9 ;  /* 0x000000ffff055224 */ /* 0x000fe200078e0009 */
[----:B------:R-:W-:-:S02]  /*41b0*/  F2FP.F16.F32.PACK_AB R54, RZ, R54 ;  /* 0x00000036ff36723e */ /* 0x000fc400000000ff */
[----:B------:R-:W-:Y:S02]  /*41c0*/  F2FP.F16.F32.PACK_AB R55, RZ, R55 ;  /* 0x00000037ff37723e */ /* 0x000fe400000000ff */
[----:B------:R0:W-:Y:S01]  /*41d0*/  @P5 STG.E.U16 desc[UR38][R4.64+0x52], R47 ;  /* 0x0000522f04005986 */ /* 0x0001e2000c101526 */
[C---:B------:R-:W-:Y:S02]  /*41e0*/  ISETP.GT.AND P5, PT, R3.reuse, RZ, P3 ;  /* 0x000000ff0300720c */ /* 0x040fe40001fa4270 */
[----:B------:R-:W-:-:S11]  /*41f0*/  ISETP.GT.AND P3, PT, R3, 0x8, P3 ;  /* 0x000000080300780c */ /* 0x000fd60001f64270 */
[----:B0-----:R-:W-:Y:S02]  /*4200*/  @P5 IMAD.MOV.U32 R4, RZ, RZ, R6 ;  /* 0x000000ffff045224 */ /* 0x001fe400078e0006 */
[----:B------:R-:W-:-:S05]  /*4210*/  @P5 IMAD.MOV.U32 R5, RZ, RZ, R7 ;  /* 0x000000ffff055224 */ /* 0x000fca00078e0007 */
[----:B------:R0:W-:Y:S01]  /*4220*/  @P5 STG.E.U16 desc[UR38][R4.64+0x60], R48 ;  /* 0x0000603004005986 */ /* 0x0001e2000c101526 */
[C---:B------:R-:W-:Y:S02]  /*4230*/  ISETP.GT.AND P5, PT, R3.reuse, RZ, P0 ;  /* 0x000000ff0300720c */ /* 0x040fe400007a4270 */
[----:B------:R-:W-:Y:S01]  /*4240*/  ISETP.GT.AND P0, PT, R3, 0x8, P0 ;  /* 0x000000080300780c */ /* 0x000fe20000704270 */
[----:B0-----:R-:W-:Y:S02]  /*4250*/  @P4 IMAD.MOV.U32 R4, RZ, RZ, R6 ;  /* 0x000000ffff044224 */ /* 0x001fe400078e0006 */
[----:B------:R-:W-:-:S05]  /*4260*/  @P4 IMAD.MOV.U32 R5, RZ, RZ, R7 ;  /* 0x000000ffff054224 */ /* 0x000fca00078e0007 */
[----:B------:R0:W-:Y:S01]  /*4270*/  @P4 STG.E.U16 desc[UR38][R4.64+0x62], R49 ;  /* 0x0000623104004986 */ /* 0x0001e2000c101526 */
[C---:B------:R-:W-:Y:S02]  /*4280*/  ISETP.GT.AND P4, PT, R3.reuse, RZ, P1 ;  /* 0x000000ff0300720c */ /* 0x040fe40000f84270 */
[----:B------:R-:W-:Y:S01]  /*4290*/  ISETP.GT.AND P1, PT, R3, 0x8, P1 ;  /* 0x000000080300780c */ /* 0x000fe20000f24270 */
[----:B0-----:R-:W-:Y:S02]  /*42a0*/  @P3 IMAD.MOV.U32 R4, RZ, RZ, R8 ;  /* 0x000000ffff043224 */ /* 0x001fe400078e0008 */
[----:B------:R-:W-:-:S05]  /*42b0*/  @P3 IMAD.MOV.U32 R5, RZ, RZ, R9 ;  /* 0x000000ffff053224 */ /* 0x000fca00078e0009 */
[----:B------:R0:W-:Y:S02]  /*42c0*/  @P3 STG.E.U16 desc[UR38][R4.64+0x60], R50 ;  /* 0x0000603204003986 */ /* 0x0001e4000c101526 */
[----:B0-----:R-:W-:Y:S02]  /*42d0*/  @P2 IMAD.MOV.U32 R4, RZ, RZ, R8 ;  /* 0x000000ffff042224 */ /* 0x001fe400078e0008 */
[----:B------:R-:W-:-:S05]  /*42e0*/  @P2 IMAD.MOV.U32 R5, RZ, RZ, R9 ;  /* 0x000000ffff052224 */ /* 0x000fca00078e0009 */
[----:B------:R0:W-:Y:S02]  /*42f0*/  @P2 STG.E.U16 desc[UR38][R4.64+0x62], R51 ;  /* 0x0000623304002986 */ /* 0x0001e4000c101526 */
[----:B0-----:R-:W-:Y:S02]  /*4300*/  @P4 IMAD.MOV.U32 R4, RZ, RZ, R6 ;  /* 0x000000ffff044224 */ /* 0x001fe400078e0006 */
[----:B------:R-:W-:-:S05]  /*4310*/  @P4 IMAD.MOV.U32 R5, RZ, RZ, R7 ;  /* 0x000000ffff054224 */ /* 0x000fca00078e0007 */
[----:B------:R0:W-:Y:S04]  /*4320*/  @P4 STG.E.U16 desc[UR38][R4.64+0x70], R52 ;  /* 0x0000703404004986 */ /* 0x0001e8000c101526 */
[----:B------:R1:W-:Y:S01]  /*4330*/  @P5 STG.E.U16 desc[UR38][R6.64+0x72], R53 ;  /* 0x0000723506005986 */ /* 0x0003e2000c101526 */
[----:B0-----:R-:W-:Y:S02]  /*4340*/  @P1 IMAD.MOV.U32 R4, RZ, RZ, R8 ;  /* 0x000000ffff041224 */ /* 0x001fe400078e0008 */
[----:B------:R-:W-:-:S05]  /*4350*/  @P1 IMAD.MOV.U32 R5, RZ, RZ, R9 ;  /* 0x000000ffff051224 */ /* 0x000fca00078e0009 */
[----:B------:R1:W-:Y:S04]  /*4360*/  @P1 STG.E.U16 desc[UR38][R4.64+0x70], R54 ;  /* 0x0000703604001986 */ /* 0x0003e8000c101526 */
[----:B------:R1:W-:Y:S02]  /*4370*/  @P0 STG.E.U16 desc[UR38][R8.64+0x72], R55 ;  /* 0x0000723708000986 */ /* 0x0003e4000c101526 */
.L_x_90:
[----:B------:R-:W-:Y:S05]  /*4380*/  BSYNC B0 ;  /* 0x0000000000007941 */ /* 0x000fea0003800000 */
.L_x_28:
[----:B------:R-:W-:Y:S01]  /*4390*/  IADD3 R16, P0, R16, UR36, RZ ;  /* 0x0000002410107c10 */ /* 0x000fe2000ff1e0ff */
[----:B------:R-:W-:Y:S01]  /*43a0*/  ULDC.64 UR4, c[0x0][0x650] ;  /* 0x0001940000047ab9 */ /* 0x000fe20000000a00 */
[----:B------:R-:W-:Y:S01]  /*43b0*/  PRMT R3, RZ, 0x7610, R3 ;  /* 0x00007610ff037816 */ /* 0x000fe20000000003 */
[----:B------:R-:W-:Y:S01]  /*43c0*/  IMAD.MOV.U32 R68, RZ, RZ, -0x1 ;  /* 0xffffffffff447424 */ /* 0x000fe200078e00ff */
[----:B------:R-:W-:Y:S01]  /*43d0*/  IADD3.X R17, R17, UR42, RZ, P0, !PT ;  /* 0x0000002a11117c10 */ /* 0x000fe200087fe4ff */
[----:B------:R-:W-:Y:S01]  /*43e0*/  IMAD.MOV.U32 R67, RZ, RZ, -0x1 ;  /* 0xffffffffff437424 */ /* 0x000fe200078e00ff */
[----:B------:R-:W-:-:S04]  /*43f0*/  ISETP.GE.U32.AND P0, PT, R16, UR4, PT ;  /* 0x0000000410007c0c */ /* 0x000fc8000bf06070 */
[----:B------:R-:W-:-:S13]  /*4400*/  ISETP.GE.U32.AND.EX P0, PT, R17, UR5, PT, P0 ;  /* 0x0000000511007c0c */ /* 0x000fda000bf06100 */
[----:B------:R-:W-:Y:S05]  /*4410*/  @P0 BRA `(.L_x_91) ;  /* 0x00000004004c0947 */ /* 0x000fea0003800000 */
[----:B-12-4-:R-:W1:Y:S01]  /*4420*/  LDC.64 R10, c[0x0][0x628] ;  /* 0x00018a00ff0a7b82 */ /* 0x016e620000000a00 */
[----:B---3--:R-:W2:Y:S01]  /*4430*/  S2R R12, SR_CTAID.X ;  /* 0x00000000000c7919 */ /* 0x008ea20000002500 */
[----:B------:R-:W-:Y:S02]  /*4440*/  IMAD.MOV.U32 R8, RZ, RZ, R16 ;  /* 0x000000ffff087224 */ /* 0x000fe400078e0010 */
[----:B------:R-:W-:Y:S01]  /*4450*/  IMAD.MOV.U32 R9, RZ, RZ, R17 ;  /* 0x000000ffff097224 */ /* 0x000fe200078e0011 */
[----:B------:R-:W3:Y:S03]  /*4460*/  S2R R20, SR_CTAID.Y ;  /* 0x0000000000147919 */ /* 0x000ee60000002600 */
[----:B------:R-:W4:Y:S08]  /*4470*/  LDC R0, c[0x0][0x630] ;  /* 0x00018c00ff007b82 */ /* 0x000f300000000800 */
[----:B------:R-:W0:Y:S01]  /*4480*/  LDC.64 R14, c[0x0][0x620] ;  /* 0x00018800ff0e7b82 */ /* 0x000e220000000a00 */
[----:B-1----:R-:W-:-:S04]  /*4490*/  ISETP.NE.U32.AND P0, PT, R10, RZ, PT ;  /* 0x000000ff0a00720c */ /* 0x002fc80003f05070 */
[----:B------:R-:W-:-:S13]  /*44a0*/  ISETP.NE.AND.EX P0, PT, R11, RZ, PT, P0 ;  /* 0x000000ff0b00720c */ /* 0x000fda0003f05300 */
[----:B0-234-:R-:W-:Y:S05]  /*44b0*/  @!P0 BRA `(.L_x_92) ;  /* 0x0000000000288947 */ /* 0x01dfea0003800000 */
        /* <DEDUP_REMOVED lines=10> */
.L_x_92:
[-CC-:B------:R-:W-:Y:S01]  /*4560*/  SHF.R.U64 R67, R8, R0.reuse, R9.reuse ;  /* 0x0000000008437219 */ /* 0x180fe20000001209 */
[----:B------:R-:W0:Y:S01]  /*4570*/  LDC.64 R26, c[0x0][0x640] ;  /* 0x00019000ff1a7b82 */ /* 0x000e220000000a00 */
[----:B------:R-:W-:Y:S01]  /*4580*/  SHF.R.U32.HI R0, RZ, R0, R9 ;  /* 0x00000000ff007219 */ /* 0x000fe20000011609 */
[----:B------:R-:W-:Y:S01]  /*4590*/  ULDC UR4, c[0x0][0x150] ;  /* 0x0000540000047ab9 */ /* 0x000fe20000000800 */
[----:B------:R-:W-:Y:S02]  /*45a0*/  IADD3 R3, P0, RZ, -R67, RZ ;  /* 0x80000043ff037210 */ /* 0x000fe40007f1e0ff */
[----:B------:R-:W-:-:S03]  /*45b0*/  I2FP.F32.U32 R7, R12 ;  /* 0x0000000c00077245 */ /* 0x000fc60000201000 */
[----:B------:R-:W1:Y:S01]  /*45c0*/  LDC R6, c[0x0][0x618] ;  /* 0x00018600ff067b82 */ /* 0x000e620000000800 */
[----:B------:R-:W-:Y:S02]  /*45d0*/  IMAD.X R5, RZ, RZ, ~R0, P0 ;  /* 0x000000ffff057224 */ /* 0x000fe400000e0e00 */
[----:B------:R-:W-:Y:S01]  /*45e0*/  FMUL R7, R7, UR4 ;  /* 0x0000000407077c20 */ /* 0x000fe20008400000 */
[----:B------:R-:W-:Y:S01]  /*45f0*/  ULDC UR4, c[0x0][0x154] ;  /* 0x0000550000047ab9 */ /* 0x000fe20000000800 */
[-C--:B------:R-:W-:Y:S02]  /*4600*/  IMAD R0, R5, R14.reuse, RZ ;  /* 0x0000000e05007224 */ /* 0x080fe400078e02ff */
[C---:B------:R-:W-:Y:S01]  /*4610*/  IMAD.WIDE.U32 R4, R3.reuse, R14, R16 ;  /* 0x0000000e03047225 */ /* 0x040fe200078e0010 */
[----:B------:R-:W2:Y:S01]  /*4620*/  LDC R8, c[0x0][0x608] ;  /* 0x00018200ff087b82 */ /* 0x000ea20000000800 */
[----:B------:R-:W3:Y:S02]  /*4630*/  F2I.U32.TRUNC.NTZ R7, R7 ;  /* 0x0000000700077305 */ /* 0x000ee4000020f000 */
[----:B------:R-:W-:Y:S01]  /*4640*/  IMAD R3, R3, R15, R0 ;  /* 0x0000000f03037224 */ /* 0x000fe200078e0200 */
[----:B------:R-:W-:-:S03]  /*4650*/  I2FP.F32.U32 R0, R20 ;  /* 0x0000001400007245 */ /* 0x000fc60000201000 */
[----:B------:R-:W-:Y:S01]  /*4660*/  IMAD.IADD R3, R5, 0x1, R3 ;  /* 0x0000000105037824 */ /* 0x000fe200078e0203 */
[----:B------:R-:W4:Y:S01]  /*4670*/  LDC R11, c[0x0][0x658] ;  /* 0x00019600ff0b7b82 */ /* 0x000f220000000800 */
[----:B0-----:R-:W-:-:S04]  /*4680*/  ISETP.NE.U32.AND P0, PT, R26, RZ, PT ;  /* 0x000000ff1a00720c */ /* 0x001fc80003f05070 */
[----:B------:R-:W-:-:S03]  /*4690*/  ISETP.NE.AND.EX P0, PT, R27, RZ, PT, P0 ;  /* 0x000000ff1b00720c */ /* 0x000fc60003f05300 */
[----:B------:R-:W0:Y:S01]  /*46a0*/  LDC R9, c[0x0][0x144] ;  /* 0x00005100ff097b82 */ /* 0x000e220000000800 */
[-C--:B-1----:R-:W-:Y:S01]  /*46b0*/  SHF.R.U64 R10, R4, R6.reuse, R3 ;  /* 0x00000006040a7219 */ /* 0x082fe20000001203 */
[----:B---3--:R-:W-:Y:S01]  /*46c0*/  IMAD.MOV R7, RZ, RZ, -R7 ;  /* 0x000000ffff077224 */ /* 0x008fe200078e0a07 */
[----:B------:R-:W-:Y:S01]  /*46d0*/  SHF.R.U32.HI R3, RZ, R6, R3 ;  /* 0x00000006ff037219 */ /* 0x000fe20000011603 */
[----:B------:R-:W-:-:S04]  /*46e0*/  FMUL R6, R0, UR4 ;  /* 0x0000000400067c20 */ /* 0x000fc80008400000 */
[----:B------:R-:W1:Y:S01]  /*46f0*/  LDC R21, c[0x0][0x148] ;  /* 0x00005200ff157b82 */ /* 0x000e620000000800 */
[----:B------:R3:W0:Y:S01]  /*4700*/  F2I.U32.TRUNC.NTZ R14, R6 ;  /* 0x00000006000e7305 */ /* 0x000622000020f000 */
[-CC-:B--2---:R-:W-:Y:S02]  /*4710*/  SHF.R.U64 R13, R10, R8.reuse, R3.reuse ;  /* 0x000000080a0d7219 */ /* 0x184fe40000001203 */
[----:B------:R-:W-:-:S04]  /*4720*/  SHF.R.U32.HI R0, RZ, R8, R3 ;  /* 0x00000008ff007219 */ /* 0x000fc80000011603 */
[----:B-----5:R-:W2:Y:S01]  /*4730*/  LDC R24, c[0x0][0x648] ;  /* 0x00019200ff187b82 */ /* 0x020ea20000000800 */
[-CC-:B----4-:R-:W-:Y:S02]  /*4740*/  SHF.R.U64 R15, R13, R11.reuse, R0.reuse ;  /* 0x0000000b0d0f7219 */ /* 0x190fe40000001200 */
[----:B------:R-:W-:-:S03]  /*4750*/  SHF.R.U32.HI R5, RZ, R11, R0 ;  /* 0x0000000bff057219 */ /* 0x000fc60000011600 */
[----:B------:R-:W-:Y:S02]  /*4760*/  IMAD.MOV.U32 R4, RZ, RZ, R15 ;  /* 0x000000ffff047224 */ /* 0x000fe400078e000f */
[----:B------:R-:W4:Y:S01]  /*4770*/  LDC R28, c[0x0][0x638] ;  /* 0x00018e00ff1c7b82 */ /* 0x000f220000000800 */
[----:B0-----:R-:W-:-:S07]  /*4780*/  IMAD R25, R9, R7, R12 ;  /* 0x0000000709197224 */ /* 0x001fce00078e020c */
[----:B------:R-:W0:Y:S08]  /*4790*/  LDC R29, c[0x0][0x610] ;  /* 0x00018400ff1d7b82 */ /* 0x000e300000000800 */
[----:B------:R-:W0:Y:S01]  /*47a0*/  LDC R30, c[0x0][0x600] ;  /* 0x00018000ff1e7b82 */ /* 0x000e220000000800 */
[----:B-123--:R-:W-:Y:S05]  /*47b0*/  @!P0 BRA `(.L_x_93) ;  /* 0x0000000000288947 */ /* 0x00efea0003800000 */
        /* <DEDUP_REMOVED lines=10> */
.L_x_93:
[----:B------:R-:W-:Y:S01]  /*4860*/  ISETP.NE.AND P0, PT, R2, 0x1, PT ;  /* 0x000000010200780c */ /* 0x000fe20003f05270 */
[----:B------:R-:W-:Y:S01]  /*4870*/  IMAD.MOV R14, RZ, RZ, -R14 ;  /* 0x000000ffff0e7224 */ /* 0x000fe200078e0a0e */
[----:B------:R-:W-:Y:S02]  /*4880*/  SHF.R.U64 R3, R4, R24, R5 ;  /* 0x0000001804037219 */ /* 0x000fe40000001205 */
[----:B------:R-:W-:Y:S02]  /*4890*/  LOP3.LUT R0, R13, R64, RZ, 0xc0, !PT ;  /* 0x000000400d007212 */ /* 0x000fe400078ec0ff */
[----:B------:R-:W-:Y:S01]  /*48a0*/  LOP3.LUT R10, R10, R63, RZ, 0xc0, !PT ;  /* 0x0000003f0a0a7212 */ /* 0x000fe200078ec0ff */
[----:B------:R-:W-:Y:S02]  /*48b0*/  IMAD.MOV R4, RZ, RZ, -R3 ;  /* 0x000000ffff047224 */ /* 0x000fe400078e0a03 */
[----:B------:R-:W-:Y:S02]  /*48c0*/  IMAD R0, R59, R3, R0 ;  /* 0x000000033b007224 */ /* 0x000fe400078e0200 */
[----:B----4-:R-:W-:-:S02]  /*48d0*/  IMAD R3, R4, R28, R15 ;  /* 0x0000001c04037224 */ /* 0x010fc400078e020f */
[----:B------:R-:W-:Y:S02]  /*48e0*/  @P0 IMAD R25, R21, R14, R20 ;  /* 0x0000000e15190224 */ /* 0x000fe400078e0214 */
[----:B0-----:R-:W-:Y:S02]  /*48f0*/  IMAD R5, R3, R30, R10 ;  /* 0x0000001e03057224 */ /* 0x001fe400078e020a */
[----:B------:R-:W-:Y:S02]  /*4900*/  IMAD R0, R0, R29, R25 ;  /* 0x0000001d00007224 */ /* 0x000fe400078e0219 */
[----:B------:R-:W-:-:S03]  /*4910*/  IMAD.MOV.U32 R4, RZ, RZ, 0x1 ;  /* 0x00000001ff047424 */ /* 0x000fc600078e00ff */
[----:B------:R-:W-:Y:S02]  /*4920*/  SEL R68, R5, R0, !P0 ;  /* 0x0000000005447207 */ /* 0x000fe40004000000 */
[----:B------:R-:W-:Y:S02]  /*4930*/  PRMT R3, R4, 0x7610, R3 ;  /* 0x0000761004037816 */ /* 0x000fe40000000003 */
[----:B------:R-:W-:-:S07]  /*4940*/  SEL R0, R0, R5, !P0 ;  /* 0x0000000500007207 */ /* 0x000fce0004000000 */
.L_x_91:
[----:B------:R-:W-:Y:S01]  /*4950*/  UIADD3 UR41, UR43, UR41, URZ ;  /* 0x000000292b297290 */ /* 0x000fe2000fffe03f */
[----:B------:R-:W-:Y:S01]  /*4960*/  LOP3.LUT P0, RZ, R3, 0xff, RZ, 0xc0, !PT ;  /* 0x000000ff03ff7812 */ /* 0x000fe2000780c0ff */
[----:B------:R-:W-:Y:S02]  /*4970*/  IMAD.MOV.U32 R69, RZ, RZ, R0 ;  /* 0x000000ffff457224 */ /* 0x000fe400078e0000 */
[----:B------:R-:W-:Y:S02]  /*4980*/  USHF.R.U32.HI UR4, URZ, 0x2, UR41 ;  /* 0x000000023f047899 */ /* 0x000fe40008011629 */
[----:B------:R-:W-:Y:S02]  /*4990*/  UISETP.GT.U32.AND UP1, UPT, UR41, 0x3, UPT ;  /* 0x000000032900788c */ /* 0x000fe4000bf24070 */
[----:B------:R-:W-:Y:S02]  /*49a0*/  ULOP3.LUT UR4, UR4, 0x1, URZ, 0xc0, !UPT ;  /* 0x0000000104047892 */ /* 0x000fe4000f8ec03f */
[----:B------:R-:W-:-:S02]  /*49b0*/  UISETP.LT.U32.AND UP1, UPT, UR43, 0x4, UP1 ;  /* 0x000000042b00788c */ /* 0x000fc40008f21070 */
[----:B------:R-:W-:Y:S02]  /*49c0*/  UISETP.NE.U32.AND UP0, UPT, UR4, 0x1, UPT ;  /* 0x000000010400788c */ /* 0x000fe4000bf05070 */
[----:B------:R-:W-:Y:S02]  /*49d0*/  USEL UR5, URZ, 0x1, !UP1 ;  /* 0x000000013f057887 */ /* 0x000fe4000c800000 */
[----:B------:R-:W-:Y:S02]  /*49e0*/  UISETP.GT.U32.AND UP0, UPT, UR43, 0x3, !UP0 ;  /* 0x000000032b00788c */ /* 0x000fe4000c704070 */
[----:B------:R-:W-:Y:S02]  /*49f0*/  ULOP3.LUT UR41, UR41, 0x3, URZ, 0xc0, !UPT ;  /* 0x0000000329297892 */ /* 0x000fe4000f8ec03f */
[----:B------:R-:W-:-:S04]  /*4a00*/  USEL UR4, URZ, 0x1, !UP0 ;  /* 0x000000013f047887 */ /* 0x000fc8000c000000 */
[----:B------:R-:W-:Y:S01]  /*4a10*/  ULOP3.LUT UR40, UR4, UR40, UR5, 0x96, !UPT ;  /* 0x0000002804287292 */ /* 0x000fe2000f8e9605 */
[----:B------:R-:W-:Y:S11]  /*4a20*/  @P0 BRA `(.L_x_94) ;  /* 0xffffffc400e40947 */ /* 0x000ff6000383ffff */
[----:B------:R-:W-:Y:S05]  /*4a30*/  EXIT ;  /* 0x000000000000794d */ /* 0x000fea0003800000 */
.L_x_3:
        /* <DEDUP_REMOVED lines=26> */
.L_x_96:
[--C-:B------:R-:W-:Y:S01]  /*4be0*/  SHF.R.U64 R14, R12, R20, R13.reuse ;  /* 0x000000140c0e7219 */ /* 0x100fe2000000120d */
[----:B------:R-:W0:Y:S01]  /*4bf0*/  LDC R24, c[0x0][0x618] ;  /* 0x00018600ff187b82 */ /* 0x000e220000000800 */
[----:B------:R-:W-:Y:S01]  /*4c00*/  I2FP.F32.U32 R8, R6 ;  /* 0x0000000600087245 */ /* 0x000fe20000201000 */
[----:B------:R-:W-:Y:S01]  /*4c10*/  ULDC UR4, c[0x0][0x150] ;  /* 0x0000540000047ab9 */ /* 0x000fe20000000800 */
[----:B------:R-:W-:Y:S02]  /*4c20*/  SHF.R.U32.HI R7, RZ, R20, R13 ;  /* 0x00000014ff077219 */ /* 0x000fe4000001160d */
[----:B------:R-:W-:Y:S01]  /*4c30*/  IADD3 R11, P0, RZ, -R14, RZ ;  /* 0x8000000eff0b7210 */ /* 0x000fe20007f1e0ff */
[----:B------:R-:W-:Y:S01]  /*4c40*/  FMUL R13, R8, UR4 ;  /* 0x00000004080d7c20 */ /* 0x000fe20008400000 */
[----:B------:R-:W-:Y:S01]  /*4c50*/  ULDC UR4, c[0x0][0x154] ;  /* 0x0000550000047ab9 */ /* 0x000fe20000000800 */
[----:B------:R-:W1:Y:S02]  /*4c60*/  LDC.64 R26, c[0x0][0x640] ;  /* 0x00019000ff1a7b82 */ /* 0x000e640000000a00 */
[----:B------:R-:W-:-:S02]  /*4c70*/  IMAD.X R7, RZ, RZ, ~R7, P0 ;  /* 0x000000ffff077224 */ /* 0x000fc400000e0e07 */
[----:B------:R-:W2:Y:S01]  /*4c80*/  F2I.U32.TRUNC.NTZ R13, R13 ;  /* 0x0000000d000d7305 */ /* 0x000ea2000020f000 */
[----:B------:R-:W-:-:S03]  /*4c90*/  IMAD.WIDE.U32 R8, R11, R22, R16 ;  /* 0x000000160b087225 */ /* 0x000fc600078e0010 */
[----:B------:R-:W3:Y:S01]  /*4ca0*/  LDC R15, c[0x0][0x144] ;  /* 0x00005100ff0f7b82 */ /* 0x000ee20000000800 */
[----:B------:R-:W-:-:S04]  /*4cb0*/  IMAD R10, R7, R22, RZ ;  /* 0x00000016070a7224 */ /* 0x000fc800078e02ff */
[----:B------:R-:W-:Y:S02]  /*4cc0*/  IMAD R7, R11, R23, R10 ;  /* 0x000000170b077224 */ /* 0x000fe400078e020a */
[----:B------:R-:W-:Y:S01]  /*4cd0*/  IMAD.MOV.U32 R10, RZ, RZ, -0x1 ;  /* 0xffffffffff0a7424 */ /* 0x000fe200078e00ff */
[----:B------:R-:W4:Y:S01]  /*4ce0*/  LDC R20, c[0x0][0x608] ;  /* 0x00018200ff147b82 */ /* 0x000f220000000800 */
[----:B------:R-:W-:Y:S01]  /*4cf0*/  IMAD.IADD R7, R9, 0x1, R7 ;  /* 0x0000000109077824 */ /* 0x000fe200078e0207 */
[----:B------:R-:W-:-:S04]  /*4d00*/  I2FP.F32.U32 R9, R3 ;  /* 0x0000000300097245 */ /* 0x000fc80000201000 */
[-C--:B0-----:R-:W-:Y:S01]  /*4d10*/  SHF.R.U64 R12, R8, R24.reuse, R7 ;  /* 0x00000018080c7219 */ /* 0x081fe20000001207 */
[----:B--2---:R-:W-:Y:S01]  /*4d20*/  IMAD.MOV R8, RZ, RZ, -R13 ;  /* 0x000000ffff087224 */ /* 0x004fe200078e0a0d */
[----:B------:R-:W0:Y:S01]  /*4d30*/  LDC R11, c[0x0][0x658] ;  /* 0x00019600ff0b7b82 */ /* 0x000e220000000800 */
[----:B-1----:R-:W-:Y:S01]  /*4d40*/  ISETP.NE.U32.AND P0, PT, R26, RZ, PT ;  /* 0x000000ff1a00720c */ /* 0x002fe20003f05070 */
[----:B------:R-:W-:Y:S01]  /*4d50*/  FMUL R9, R9, UR4 ;  /* 0x0000000409097c20 */ /* 0x000fe20008400000 */
[----:B------:R-:W-:Y:S02]  /*4d60*/  SHF.R.U32.HI R7, RZ, R24, R7 ;  /* 0x00000018ff077219 */ /* 0x000fe40000011607 */
[----:B------:R-:W-:-:S03]  /*4d70*/  ISETP.NE.AND.EX P0, PT, R27, RZ, PT, P0 ;  /* 0x000000ff1b00720c */ /* 0x000fc60003f05300 */
[----:B------:R-:W1:Y:S01]  /*4d80*/  LDC R22, c[0x0][0x148] ;  /* 0x00005200ff167b82 */ /* 0x000e620000000800 */
[----:B---3--:R-:W-:Y:S02]  /*4d90*/  IMAD R23, R15, R8, R6 ;  /* 0x000000080f177224 */ /* 0x008fe400078e0206 */
[----:B------:R-:W-:-:S05]  /*4da0*/  IMAD.MOV.U32 R8, RZ, RZ, 0x1 ;  /* 0x00000001ff087424 */ /* 0x000fca00078e00ff */
[----:B------:R-:W2:Y:S01]  /*4db0*/  LDC R21, c[0x0][0x600] ;  /* 0x00018000ff157b82 */ /* 0x000ea20000000800 */
[-CC-:B----4-:R-:W-:Y:S02]  /*4dc0*/  SHF.R.U64 R15, R12, R20.reuse, R7.reuse ;  /* 0x000000140c0f7219 */ /* 0x190fe40000001207 */
[----:B------:R-:W-:Y:S02]  /*4dd0*/  SHF.R.U32.HI R6, RZ, R20, R7 ;  /* 0x00000014ff067219 */ /* 0x000fe40000011607 */
[----:B------:R3:W4:Y:S03]  /*4de0*/  F2I.U32.TRUNC.NTZ R20, R9 ;  /* 0x0000000900147305 */ /* 0x000726000020f000 */
[----:B------:R-:W1:Y:S01]  /*4df0*/  LDC R25, c[0x0][0x648] ;  /* 0x00019200ff197b82 */ /* 0x000e620000000800 */
[-C--:B0-----:R-:W-:Y:S02]  /*4e00*/  SHF.R.U64 R19, R15, R11.reuse, R6 ;  /* 0x0000000b0f137219 */ /* 0x081fe40000001206 */
[----:B------:R-:W-:-:S02]  /*4e10*/  SHF.L.U32 R10, R10, R11, RZ ;  /* 0x0000000b0a0a7219 */ /* 0x000fc400000006ff */
[-C--:B------:R-:W-:Y:S01]  /*4e20*/  SHF.R.U32.HI R7, RZ, R11.reuse, R6 ;  /* 0x0000000bff077219 */ /* 0x080fe20000011606 */
[----:B------:R-:W-:Y:S01]  /*4e30*/  IMAD.MOV.U32 R6, RZ, RZ, R19 ;  /* 0x000000ffff067224 */ /* 0x000fe200078e0013 */
[----:B------:R-:W-:Y:S01]  /*4e40*/  SHF.L.U32 R24, R8, R11, RZ ;  /* 0x0000000b08187219 */ /* 0x000fe200000006ff */
[----:B------:R-:W0:Y:S01]  /*4e50*/  LDC R28, c[0x0][0x638] ;  /* 0x00018e00ff1c7b82 */ /* 0x000e220000000800 */
[----:B------:R-:W-:-:S07]  /*4e60*/  LOP3.LUT R30, RZ, R10, RZ, 0x33, !PT ;  /* 0x0000000aff1e7212 */ /* 0x000fce00078e33ff */
[----:B------:R-:W0:Y:S01]  /*4e70*/  LDC R29, c[0x0][0x610] ;  /* 0x00018400ff1d7b82 */ /* 0x000e220000000800 */
[----:B---34-:R-:W-:Y:S05]  /*4e80*/  @!P0 BRA `(.L_x_97) ;  /* 0x0000000000288947 */ /* 0x018fea0003800000 */
[----:B------:R-:W3:Y:S02]  /*4e90*/  LDC R6, c[0x0][0x64c] ;  /* 0x00019300ff067b82 */ /* 0x000ee40000000800 */
[----:B---3--:R-:W-:-:S05]  /*4ea0*/  IADD3 R11, P0, R19, R6, RZ ;  /* 0x00000006130b7210 */ /* 0x008fca0007f1e0ff */
        /* <DEDUP_REMOVED lines=8> */
.L_x_97:
[----:B------:R-:W-:Y:S01]  /*4f30*/  ISETP.NE.AND P0, PT, R2, 0x1, PT ;  /* 0x000000010200780c */ /* 0x000fe20003f05270 */
[----:B--2---:R-:W-:Y:S01]  /*4f40*/  VIADD R9, R21, 0xffffffff ;  /* 0xffffffff15097836 */ /* 0x004fe20000000000 */
[----:B-1----:R-:W-:Y:S01]  /*4f50*/  SHF.R.U64 R7, R6, R25, R7 ;  /* 0x0000001906077219 */ /* 0x002fe20000001207 */
[----:B------:R-:W-:Y:S01]  /*4f60*/  IMAD.MOV R20, RZ, RZ, -R20 ;  /* 0x000000ffff147224 */ /* 0x000fe200078e0a14 */
[----:B------:R-:W-:Y:S02]  /*4f70*/  LOP3.LUT R6, R15, R30, RZ, 0xc0, !PT ;  /* 0x0000001e0f067212 */ /* 0x000fe400078ec0ff */
[----:B------:R-:W-:Y:S01]  /*4f80*/  LOP3.LUT R12, R12, R9, RZ, 0xc0, !PT ;  /* 0x000000090c0c7212 */ /* 0x000fe200078ec0ff */
[----:B------:R-:W-:Y:S02]  /*4f90*/  IMAD.MOV R8, RZ, RZ, -R7 ;  /* 0x000000ffff087224 */ /* 0x000fe400078e0a07 */
[----:B------:R-:W-:Y:S02]  /*4fa0*/  IMAD R6, R24, R7, R6 ;  /* 0x0000000718067224 */ /* 0x000fe400078e0206 */
[----:B------:R-:W-:-:S02]  /*4fb0*/  IMAD.MOV.U32 R9, RZ, RZ, 0x1 ;  /* 0x00000001ff097424 */ /* 0x000fc400078e00ff */
[----:B------:R-:W-:Y:S02]  /*4fc0*/  @P0 IMAD R23, R22, R20, R3 ;  /* 0x0000001416170224 */ /* 0x000fe400078e0203 */
[----:B0-----:R-:W-:Y:S02]  /*4fd0*/  IMAD R3, R8, R28, R19 ;  /* 0x0000001c08037224 */ /* 0x001fe400078e0213 */
[----:B------:R-:W-:Y:S02]  /*4fe0*/  IMAD R13, R6, R29, R23 ;  /* 0x0000001d060d7224 */ /* 0x000fe400078e0217 */
[----:B------:R-:W-:Y:S02]  /*4ff0*/  IMAD R6, R3, R21, R12 ;  /* 0x0000001503067224 */ /* 0x000fe400078e020c */
[----:B------:R-:W-:-:S03]  /*5000*/  IMAD.MOV.U32 R8, RZ, RZ, R14 ;  /* 0x000000ffff087224 */ /* 0x000fc600078e000e */
[----:B------:R-:W-:Y:S02]  /*5010*/  SEL R20, R6, R13, !P0 ;  /* 0x0000000d06147207 */ /* 0x000fe40004000000 */
[----:B------:R-:W-:-:S07]  /*5020*/  SEL R13, R13, R6, !P0 ;  /* 0x000000060d0d7207 */ /* 0x000fce0004000000 */
.L_x_95:
[----:B------:R-:W-:-:S08]  /*5030*/  NOP ;  /* 0x0000000000007918 */ /* 0x000fd00000000000 */
[----:B------:R-:W0:-:S00]  /*5040*/  USETMAXREG.DEALLOC.CTAPOOL 0x28 ;  /* 0x00000028000079c8 */ /* 0x000e0000080e0500 */
[----:B0-----:R-:W-:-:S13]  /*5050*/  ISETP.NE.AND P0, PT, R0, RZ, PT ;  /* 0x000000ff0000720c */ /* 0x001fda0003f05270 */
[----:B------:R-:W-:Y:S05]  /*5060*/  @P0 EXIT ;  /* 0x000000000000094d */ /* 0x000fea0003800000 */
[----:B------:R-:W-:Y:S01]  /*5070*/  LOP3.LUT P0, RZ, R9, 0xff, RZ, 0xc0, !PT ;  /* 0x000000ff09ff7812 */ /* 0x000fe2000780c0ff */
[----:B------:R-:W-:Y:S02]  /*5080*/  IMAD.MOV.U32 R0, RZ, RZ, 0x1 ;  /* 0x00000001ff007424 */ /* 0x000fe400078e00ff */
[----:B------:R-:W-:-:S10]  /*5090*/  IMAD.MOV.U32 R3, RZ, RZ, RZ ;  /* 0x000000ffff037224 */ /* 0x000fd400078e00ff */
[----:B------:R-:W-:Y:S05]  /*50a0*/  @!P0 BRA `(.L_x_98) ;  /* 0x0000000c00388947 */ /* 0x000fea0003800000 */
[----:B------:R-:W0:Y:S01]  /*50b0*/  LDC R0, c[0x0][0x28c] ;  /* 0x0000a300ff007b82 */ /* 0x000e220000000800 */
[----:B------:R-:W-:Y:S01]  /*50c0*/  LOP3.LUT P0, RZ, R4, 0x1f, RZ, 0xc0, !PT ;  /* 0x0000001f04ff7812 */ /* 0x000fe2000780c0ff */
[----:B------:R-:W-:Y:S01]  /*50d0*/  ULDC UR5, c[0x0][0x658] ;  /* 0x0001960000057ab9 */ /* 0x000fe20000000800 */
[----:B------:R-:W-:Y:S01]  /*50e0*/  UMOV UR6, 0xffffffff ;  /* 0xffffffff00067882 */ /* 0x000fe20000000000 */
[----:B------:R-:W-:Y:S01]  /*50f0*/  BSSY B0, `(.L_x_98) ;  /* 0x00000c9000007945 */ /* 0x000fe20003800000 */
[----:B------:R-:W-:Y:S01]  /*5100*/  USHF.L.U32 UR6, UR6, UR5, URZ ;  /* 0x0000000506067299 */ /* 0x000fe2000800063f */
[C---:B------:R-:W-:Y:S01]  /*5110*/  ISETP.NE.AND P2, PT, R5.reuse, RZ, PT ;  /* 0x000000ff0500720c */ /* 0x040fe20003f45270 */
[----:B------:R-:W-:Y:S01]  /*5120*/  IMAD.MOV.U32 R11, RZ, RZ, 0x1 ;  /* 0x00000001ff0b7424 */ /* 0x000fe200078e00ff */
[----:B------:R-:W-:Y:S01]  /*5130*/  ISETP.NE.OR P0, PT, R5, RZ, !P0 ;  /* 0x000000ff0500720c */ /* 0x000fe20004705670 */
[----:B------:R-:W-:Y:S01]  /*5140*/  ULDC UR4, c[0x0][0x600] ;  /* 0x0001800000047ab9 */ /* 0x000fe20000000800 */
[----:B------:R-:W-:Y:S01]  /*5150*/  LOP3.LUT R19, R18, 0x2, RZ, 0xfc, !PT ;  /* 0x0000000212137812 */ /* 0x000fe200078efcff */
[----:B------:R-:W-:Y:S01]  /*5160*/  UMOV UR7, 0x1 ;  /* 0x0000000100077882 */ /* 0x000fe20000000000 */
[----:B------:R-:W-:-:S02]  /*5170*/  UIADD3 UR16, UR4, -0x1, URZ ;  /* 0xffffffff04107890 */ /* 0x000fc4000fffe03f */
[----:B------:R-:W-:Y:S02]  /*5180*/  USHF.L.U32 UR18, UR7, UR5, URZ ;  /* 0x0000000507127299 */ /* 0x000fe4000800063f */
[----:B------:R-:W-:Y:S01]  /*5190*/  ULOP3.LUT UR17, URZ, UR6, URZ, 0x33, !UPT ;  /* 0x000000063f117292 */ /* 0x000fe2000f8e333f */
[----:B------:R-:W-:Y:S01]  /*51a0*/  ULDC.64 UR22, c[0x0][0x198] ;  /* 0x0000660000167ab9 */ /* 0x000fe20000000a00 */
[----:B0-----:R-:W-:-:S05]  /*51b0*/  VIADD R0, R0, 0x7f ;  /* 0x0000007f00007836 */ /* 0x001fca0000000000 */
[----:B------:R-:W-:-:S04]  /*51c0*/  SHF.R.S32.HI R3, RZ, 0x1f, R0 ;  /* 0x0000001fff037819 */ /* 0x000fc80000011400 */
[----:B------:R-:W-:Y:S01]  /*51d0*/  LEA.HI R3, R3, R0, RZ, 0x7 ;  /* 0x0000000003037211 */ /* 0x000fe200078f38ff */
[----:B------:R-:W-:-:S03]  /*51e0*/  IMAD.MOV.U32 R0, RZ, RZ, 0x1 ;  /* 0x00000001ff007424 */ /* 0x000fc600078e00ff */
[----:B------:R-:W-:Y:S01]  /*51f0*/  SHF.R.S32.HI R12, RZ, 0x7, R3 ;  /* 0x00000007ff0c7819 */ /* 0x000fe20000011403 */
[----:B------:R-:W-:-:S04]  /*5200*/  IMAD.MOV.U32 R3, RZ, RZ, RZ ;  /* 0x000000ffff037224 */ /* 0x000fc800078e00ff */
[----:B------:R-:W-:-:S07]  /*5210*/  VIADD R10, R12, 0x1 ;  /* 0x000000010c0a7836 */ /* 0x000fce0000000000 */
.L_x_110:
[----:B------:R-:W-:-:S03]  /*5220*/  UMOV UR4, 0xffffffff ;  /* 0xffffffff00047882 */ /* 0x000fc60000000000 */
[----:B------:R-:W-:Y:S05]  /*5230*/  BRA.DIV UR4, `(.L_x_99) ;  /* 0x0000000e04c07947 */ /* 0x000fea000b800000 */
[----:B------:R-:W-:-:S13]  /*5240*/  ELECT P6, URZ, PT ;  /* 0x00000000003f782f */ /* 0x000fda00038c0000 */
.L_x_121:
[----:B------:R-:W-:Y:S04]  /*5250*/  BSSY B1, `(.L_x_100) ;  /* 0x000003f000017945 */ /* 0x000fe80003800000 */
[----:B------:R-:W-:Y:S05]  /*5260*/  @!P6 BRA `(.L_x_101) ;  /* 0x0000000000f4e947 */ /* 0x000fea0003800000 */
[----:B------:R-:W0:Y:S02]  /*5270*/  LDC R4, c[0x0][0x28c] ;  /* 0x0000a300ff047b82 */ /* 0x000e240000000800 */
[----:B0-----:R-:W-:-:S13]  /*5280*/  ISETP.GE.AND P1, PT, R4, 0x1, PT ;  /* 0x000000010400780c */ /* 0x001fda0003f26270 */
[----:B------:R-:W-:Y:S05]  /*5290*/  @!P1 BRA `(.L_x_101) ;  /* 0x0000000000e89947 */ /* 0x000fea0003800000 */
[----:B------:R-:W-:Y:S02]  /*52a0*/  IMAD.SHL.U32 R13, R13, 0x80, RZ ;  /* 0x000000800d0d7824 */ /* 0x000fe400078e00ff */
[----:B------:R-:W-:Y:S02]  /*52b0*/  IMAD.SHL.U32 R20, R20, 0x40, RZ ;  /* 0x0000004014147824 */ /* 0x000fe400078e00ff */
[----:B------:R-:W-:Y:S02]  /*52c0*/  IMAD.MOV.U32 R21, RZ, RZ, RZ ;  /* 0x000000ffff157224 */ /* 0x000fe400078e00ff */
[----:B------:R-:W-:Y:S02]  /*52d0*/  IMAD.MOV.U32 R4, RZ, RZ, R10 ;  /* 0x000000ffff047224 */ /* 0x000fe400078e000a */
[----:B------:R-:W-:Y:S02]  /*52e0*/  IMAD.MOV.U32 R5, RZ, RZ, R0 ;  /* 0x000000ffff057224 */ /* 0x000fe400078e0000 */
[----:B------:R-:W-:-:S02]  /*52f0*/  IMAD.MOV.U32 R6, RZ, RZ, R3 ;  /* 0x000000ffff067224 */ /* 0x000fc400078e0003 */
[----:B------:R-:W-:-:S07]  /*5300*/  VIADD R22, R13, 0x40 ;  /* 0x000000400d167836 */ /* 0x000fce0000000000 */
.L_x_105:
[----:B------:R-:W0:Y:S01]  /*5310*/  S2R R14, SR_CgaCtaId ;  /* 0x00000000000e7919 */ /* 0x000e220000008800 */
[----:B------:R-:W-:Y:S01]  /*5320*/  MOV R7, 0x400 ;  /* 0x0000040000077802 */ /* 0x000fe20000000f00 */
[----:B------:R-:W1:Y:S03]  /*5330*/  @!P2 LDC R9, c[0x0][0x500] ;  /* 0x00014000ff09ab82 */ /* 0x000e660000000800 */
[----:B0-----:R-:W-:Y:S02]  /*5340*/  LEA R15, R14, R7, 0x18 ;  /* 0x000000070e0f7211 */ /* 0x001fe400078ec0ff */
[----:B------:R-:W-:-:S03]  /*5350*/  SHF.L.U32 R7, R5, 0x1f, RZ ;  /* 0x0000001f05077819 */ /* 0x000fc600000006ff */
[----:B------:R-:W-:-:S04]  /*5360*/  IMAD R14, R6, 0x8, R15 ;  /* 0x00000008060e7824 */ /* 0x000fc800078e020f */
[----:B------:R-:W0:Y:S02]  /*5370*/  SYNCS.PHASECHK.TRANS64.TRYWAIT P1, [R14+URZ+0x20], R7 ;  /* 0x000020070e0075a7 */ /* 0x000e24000802017f */
[----:B01----:R-:W-:Y:S05]  /*5380*/  @!P1 BRA `(.L_x_102) ;  /* 0x0000000c008c9947 */ /* 0x003fea0003800000 */
.L_x_122:
[----:B0-----:R-:W-:Y:S01]  /*5390*/  PRMT R7, R19, 0x9910, RZ ;  /* 0x0000991013077816 */ /* 0x001fe200000000ff */
[----:B------:R0:W-:Y:S03]  /*53a0*/  @!P2 SYNCS.ARRIVE.TRANS64 RZ, [R14+URZ], R9 ;  /* 0x000000090effa9a7 */ /* 0x0001e6000800003f */
[----:B------:R-:W-:-:S13]  /*53b0*/  ISETP.NE.AND P1, PT, R7, 0x2, PT ;  /* 0x000000020700780c */ /* 0x000fda0003f25270 */
[----:B0-----:R-:W-:Y:S05]  /*53c0*/  @P1 BRA `(.L_x_103) ;  /* 0x0000000000041947 */ /* 0x001fea0003800000 */
[----:B------:R-:W-:Y:S01]  /*53d0*/  BPT.TRAP 0x1 ;  /* 0x000000040000795c */ /* 0x000fe20000300000 */
.L_x_103:
[----:B------:R-:W-:Y:S05]  /*53e0*/  @P0 BRA `(.L_x_104) ;  /* 0x0000000000040947 */ /* 0x000fea0003800000 */
[----:B------:R-:W-:Y:S01]  /*53f0*/  BPT.TRAP 0x1 ;  /* 0x000000040000795c */ /* 0x000fe20000300000 */
.L_x_104:
[C-C-:B------:R-:W-:Y:S01]  /*5400*/  IMAD R7, R6.reuse, 0x8000, R15.reuse ;  /* 0x0000800006077824 */ /* 0x140fe200078e020f */
[----:B------:R-:W-:Y:S01]  /*5410*/  R2UR UR10, R13 ;  /* 0x000000000d0a72ca */ /* 0x000fe200000e0000 */
[----:B------:R-:W-:Y:S01]  /*5420*/  IMAD R15, R6, 0x4000, R15 ;  /* 0x00004000060f7824 */ /* 0x000fe200078e020f */
[----:B------:R-:W-:Y:S01]  /*5430*/  R2UR UR9, R14 ;  /* 0x000000000e0972ca */ /* 0x000fe200000e0000 */
[----:B------:R-:W-:Y:S01]  /*5440*/  UIADD3 UR4, UP0, UR22, 0xf0, URZ ;  /* 0x000000f016047890 */ /* 0x000fe2000ff1e03f */
[----:B------:R-:W-:Y:S01]  /*5450*/  R2UR UR8, R7 ;  /* 0x00000000070872ca */ /* 0x000fe200000e0000 */
[----:B------:R-:W-:Y:S01]  /*5460*/  VIADD R4, R4, 0xffffffff ;  /* 0xffffffff04047836 */ /* 0x000fe20000000000 */
[----:B------:R-:W-:Y:S01]  /*5470*/  R2UR UR13, R15 ;  /* 0x000000000f0d72ca */ /* 0x000fe200000e0000 */
[----:B------:R-:W-:Y:S01]  /*5480*/  UIADD3.X UR5, URZ, UR23, URZ, UP0, !UPT ;  /* 0x000000173f057290 */ /* 0x000fe200087fe43f */
[C---:B------:R-:W-:Y:S01]  /*5490*/  R2UR UR11, R21.reuse ;  /* 0x00000000150b72ca */ /* 0x040fe200000e0000 */
[----:B------:R-:W-:Y:S01]  /*54a0*/  UIADD3 UR24, UP1, UR22, 0x1f0, URZ ;  /* 0x000001f016187890 */ /* 0x000fe2000ff3e03f */
[----:B------:R-:W-:Y:S01]  /*54b0*/  R2UR UR12, R8 ;  /* 0x00000000080c72ca */ /* 0x000fe200000e0000 */
[----:B------:R-:W-:Y:S01]  /*54c0*/  VIADD R6, R6, 0x1 ;  /* 0x0000000106067836 */ /* 0x000fe20000000000 */
[----:B------:R-:W-:Y:S01]  /*54d0*/  R2UR UR19, R22 ;  /* 0x00000000161372ca */ /* 0x000fe200000e0000 */
[----:B------:R-:W-:Y:S01]  /*54e0*/  UIADD3.X UR25, URZ, UR23, URZ, UP1, !UPT ;  /* 0x000000173f197290 */ /* 0x000fe20008ffe43f */
[----:B------:R-:W-:Y:S01]  /*54f0*/  R2UR UR20, R20 ;  /* 0x00000000141472ca */ /* 0x000fe200000e0000 */
[----:B------:R-:W-:Y:S01]  /*5500*/  UMOV UR6, 0x0 ;  /* 0x0000000000067882 */ /* 0x000fe20000000000 */
[----:B------:R-:W-:Y:S01]  /*5510*/  ISETP.GT.AND P3, PT, R4, 0x1, PT ;  /* 0x000000010400780c */ /* 0x000fe20003f64270 */
[----:B------:R-:W-:Y:S01]  /*5520*/  UIADD3 UR14, UR8, 0x100, URZ ;  /* 0x00000100080e7890 */ /* 0x000fe2000fffe03f */
[C---:B------:R-:W-:Y:S01]  /*5530*/  ISETP.NE.AND P1, PT, R6.reuse, 0x4, PT ;  /* 0x000000040600780c */ /* 0x040fe20003f25270 */
[----:B------:R-:W-:Y:S01]  /*5540*/  UIADD3 UR15, UR8, 0x4100, URZ ;  /* 0x00004100080f7890 */ /* 0x000fe2000fffe03f */
[----:B------:R-:W-:Y:S01]  /*5550*/  VIADD R21, R21, 0x80 ;  /* 0x0000008015157836 */ /* 0x000fe20000000000 */
[----:B------:R-:W-:Y:S01]  /*5560*/  UIADD3 UR13, UR13, 0x20100, URZ ;  /* 0x000201000d0d7890 */ /* 0x000fe2000fffe03f */
[----:B------:R-:W-:Y:S01]  /*5570*/  SEL R14, RZ, 0x1, P1 ;  /* 0x00000001ff0e7807 */ /* 0x000fe20000800000 */
[----:B------:R-:W-:Y:S01]  /*5580*/  UMOV UR7, 0x10000000 ;  /* 0x1000000000077882 */ /* 0x000fe20000000000 */
[----:B------:R-:W-:Y:S01]  /*5590*/  UMOV UR8, UR14 ;  /* 0x0000000e00087c82 */ /* 0x000fe20008000000 */
[----:B------:R-:W-:Y:S01]  /*55a0*/  SEL R6, R6, RZ, P1 ;  /* 0x000000ff06067207 */ /* 0x000fe20000800000 */
[----:B------:R0:W-:Y:S01]  /*55b0*/  UTMALDG.3D [UR8], [UR4], desc[UR6] ;  /* 0x00000608040075b4 */ /* 0x0001e20008011000 */
[----:B------:R-:W-:Y:S01]  /*55c0*/  LOP3.LUT R5, R5, R14, RZ, 0x3c, !PT ;  /* 0x0000000e05057212 */ /* 0x000fe200078e3cff */
[----:B0-----:R-:W-:Y:S01]  /*55d0*/  UMOV UR8, UR15 ;  /* 0x0000000f00087c82 */ /* 0x001fe20008000000 */
[----:B------:R-:W-:-:S02]  /*55e0*/  UMOV UR10, UR19 ;  /* 0x00000013000a7c82 */ /* 0x000fc40008000000 */
[----:B------:R0:W-:Y:S02]  /*55f0*/  UTMALDG.3D [UR8], [UR4], desc[UR6] ;  /* 0x00000608040075b4 */ /* 0x0001e40008011000 */
[----:B0-----:R-:W-:Y:S01]  /*5600*/  UMOV UR8, UR13 ;  /* 0x0000000d00087c82 */ /* 0x001fe20008000000 */
[----:B------:R-:W-:Y:S02]  /*5610*/  UMOV UR10, UR20 ;  /* 0x00000014000a7c82 */ /* 0x000fe40008000000 */
[----:B------:R0:W-:Y:S02]  /*5620*/  UTMALDG.3D [UR8], [UR24], desc[UR6] ;  /* 0x00000608180075b4 */ /* 0x0001e40008011000 */
[----:B0-----:R-:W-:Y:S05]  /*5630*/  @P3 BRA `(.L_x_105) ;  /* 0xfffffffc00343947 */ /* 0x001fea000383ffff */
.L_x_101:
[----:B------:R-:W-:Y:S05]  /*5640*/  BSYNC B1 ;  /* 0x0000000000017941 */ /* 0x000fea0003800000 */
.L_x_100:
[----:B------:R-:W-:Y:S01]  /*5650*/  LOP3.LUT P3, RZ, R11, 0xff, RZ, 0xc0, !PT ;  /* 0x000000ff0bff7812 */ /* 0x000fe2000786c0ff */
[----:B------:R-:W-:Y:S01]  /*5660*/  IMAD.IADD R3, R12, 0x1, R3 ;  /* 0x000000010c037824 */ /* 0x000fe200078e0203 */
[----:B------:R-:W-:Y:S01]  /*5670*/  IADD3 R16, P4, R16, UR36, RZ ;  /* 0x0000002410107c10 */ /* 0x000fe2000ff9e0ff */
[----:B------:R-:W-:Y:S01]  /*5680*/  ULDC.64 UR4, c[0x0][0x650] ;  /* 0x0001940000047ab9 */ /* 0x000fe20000000a00 */
[----:B------:R-:W-:Y:S01]  /*5690*/  BSSY B1, `(.L_x_106) ;  /* 0x000006c000017945 */ /* 0x000fe20003800000 */
[----:B------:R-:W-:Y:S01]  /*56a0*/  IMAD.MOV.U32 R13, RZ, RZ, -0x1 ;  /* 0xffffffffff0d7424 */ /* 0x000fe200078e00ff */
[----:B------:R-:W-:Y:S01]  /*56b0*/  ISETP.GT.U32.AND P1, PT, R3, 0x3, PT ;  /* 0x000000030300780c */ /* 0x000fe20003f24070 */
[----:B------:R-:W-:Y:S01]  /*56c0*/  IMAD.MOV.U32 R20, RZ, RZ, -0x1 ;  /* 0xffffffffff147424 */ /* 0x000fe200078e00ff */
[----:B------:R-:W-:Y:S01]  /*56d0*/  SHF.R.U32.HI R4, RZ, 0x2, R3 ;  /* 0x00000002ff047819 */ /* 0x000fe20000011603 */
[----:B------:R-:W-:Y:S01]  /*56e0*/  IMAD.MOV.U32 R8, RZ, RZ, -0x1 ;  /* 0xffffffffff087424 */ /* 0x000fe200078e00ff */
[----:B------:R-:W-:-:S02]  /*56f0*/  ISETP.LT.U32.AND P1, PT, R12, 0x4, P1 ;  /* 0x000000040c00780c */ /* 0x000fc40000f21070 */
[----:B------:R-:W-:Y:S01]  /*5700*/  IADD3.X R17, R17, UR42, RZ, P4, !PT ;  /* 0x0000002a11117c10 */ /* 0x000fe2000a7fe4ff */
[----:B------:R-:W0:Y:S01]  /*5710*/  @P3 S2R R6, SR_CgaCtaId ;  /* 0x0000000000063919 */ /* 0x000e220000008800 */
[----:B------:R-:W-:Y:S02]  /*5720*/  @P3 MOV R5, 0x400 ;  /* 0x0000040000053802 */ /* 0x000fe40000000f00 */
[----:B------:R-:W-:Y:S02]  /*5730*/  ISETP.GE.U32.AND P4, PT, R16, UR4, PT ;  /* 0x0000000410007c0c */ /* 0x000fe4000bf86070 */
[----:B------:R-:W-:Y:S02]  /*5740*/  LOP3.LUT R4, R4, 0x1, RZ, 0xc0, !PT ;  /* 0x0000000104047812 */ /* 0x000fe400078ec0ff */
[----:B------:R-:W-:Y:S02]  /*5750*/  LOP3.LUT R3, R3, 0x3, RZ, 0xc0, !PT ;  /* 0x0000000303037812 */ /* 0x000fe400078ec0ff */
[----:B------:R-:W-:-:S02]  /*5760*/  PRMT R11, RZ, 0x7610, R11 ;  /* 0x00007610ff0b7816 */ /* 0x000fc4000000000b */
[----:B0-----:R-:W-:-:S04]  /*5770*/  @P3 LEA R5, R6, R5, 0x18 ;  /* 0x0000000506053211 */ /* 0x001fc800078ec0ff */
[----:B------:R0:W-:Y:S01]  /*5780*/  @P3 SYNCS.ARRIVE.TRANS64.A1T0 RZ, [R5+URZ+0x58], RZ ;  /* 0x000058ff05ff39a7 */ /* 0x0001e2000810003f */
[----:B------:R-:W-:-:S04]  /*5790*/  ISETP.NE.U32.AND P3, PT, R4, 0x1, PT ;  /* 0x000000010400780c */ /* 0x000fc80003f65070 */
[----:B------:R-:W-:Y:S02]  /*57a0*/  ISETP.GT.U32.AND P3, PT, R12, 0x3, !P3 ;  /* 0x000000030c00780c */ /* 0x000fe40005f64070 */
[----:B0-----:R-:W-:Y:S02]  /*57b0*/  SEL R5, RZ, 0x1, !P1 ;  /* 0x00000001ff057807 */ /* 0x001fe40004800000 */
[----:B------:R-:W-:Y:S02]  /*57c0*/  ISETP.GE.U32.AND.EX P1, PT, R17, UR5, PT, P4 ;  /* 0x0000000511007c0c */ /* 0x000fe4000bf26140 */
[----:B------:R-:W-:-:S04]  /*57d0*/  SEL R4, RZ, 0x1, !P3 ;  /* 0x00000001ff047807 */ /* 0x000fc80005800000 */
[----:B------:R-:W-:Y:S02]  /*57e0*/  LOP3.LUT R0, R4, R0, R5, 0x96, !PT ;  /* 0x0000000004007212 */ /* 0x000fe400078e9605 */
[----:B------:R-:W-:-:S05]  /*57f0*/  PRMT R4, RZ, 0x7610, R4 ;  /* 0x00007610ff047816 */ /* 0x000fca0000000004 */
[----:B------:R-:W-:Y:S05]  /*5800*/  @P1 BRA `(.L_x_107) ;  /* 0x0000000400501947 */ /* 0x000fea0003800000 */
[----:B------:R-:W-:Y:S01]  /*5810*/  ULDC.64 UR4, c[0x0][0x628] ;  /* 0x00018a0000047ab9 */ /* 0x000fe20000000a00 */
[----:B------:R-:W0:Y:S01]  /*5820*/  S2R R14, SR_CTAID.X ;  /* 0x00000000000e7919 */ /* 0x000e220000002500 */
[----:B------:R-:W-:Y:S01]  /*5830*/  ISETP.NE.U32.AND P1, PT, RZ, UR4, PT ;  /* 0x00000004ff007c0c */ /* 0x000fe2000bf25070 */
[----:B------:R-:W-:Y:S01]  /*5840*/  ULDC UR7, c[0x0][0x630] ;  /* 0x00018c0000077ab9 */ /* 0x000fe20000000800 */
[----:B------:R-:W-:Y:S01]  /*5850*/  IMAD.MOV.U32 R4, RZ, RZ, R16 ;  /* 0x000000ffff047224 */ /* 0x000fe200078e0010 */
[----:B------:R-:W1:Y:S01]  /*5860*/  S2R R13, SR_CTAID.Y ;  /* 0x00000000000d7919 */ /* 0x000e620000002600 */
[----:B------:R-:W-:Y:S01]  /*5870*/  ISETP.NE.AND.EX P1, PT, RZ, UR5, PT, P1 ;  /* 0x00000005ff007c0c */ /* 0x000fe2000bf25310 */
[----:B------:R-:W-:-:S12]  /*5880*/  IMAD.MOV.U32 R5, RZ, RZ, R17 ;  /* 0x000000ffff057224 */ /* 0x000fd800078e0011 */
[----:B------:R-:W-:Y:S05]  /*5890*/  @!P1 BRA `(.L_x_108) ;  /* 0x0000000000289947 */ /* 0x000fea0003800000 */
[----:B------:R-:W-:Y:S02]  /*58a0*/  ULDC UR6, c[0x0][0x634] ;  /* 0x00018d0000067ab9 */ /* 0x000fe40000000800 */
[----:B------:R-:W-:-:S05]  /*58b0*/  IADD3 R9, P1, R16, UR6, RZ ;  /* 0x0000000610097c10 */ /* 0x000fca000ff3e0ff */
[----:B------:R-:W-:-:S04]  /*58c0*/  IMAD.X R15, RZ, RZ, R17, P1 ;  /* 0x000000ffff0f7224 */ /* 0x000fc800008e0611 */
[----:B------:R-:W-:-:S04]  /*58d0*/  IMAD.WIDE.U32 R6, R15, UR4, RZ ;  /* 0x000000040f067c25 */ /* 0x000fc8000f8e00ff */
[----:B------:R-:W-:-:S04]  /*58e0*/  IMAD.WIDE.U32 R6, P1, R9, UR5, R6 ;  /* 0x0000000509067c25 */ /* 0x000fc8000f820006 */
[----:B------:R-:W-:-:S04]  /*58f0*/  IMAD.WIDE.U32 R8, R9, UR4, RZ ;  /* 0x0000000409087c25 */ /* 0x000fc8000f8e00ff */
[----:B------:R-:W-:Y:S01]  /*5900*/  IMAD.X R5, RZ, RZ, RZ, P1 ;  /* 0x000000ffff057224 */ /* 0x000fe200008e06ff */
[----:B------:R-:W-:Y:S01]  /*5910*/  IADD3 RZ, P1, R9, R6, RZ ;  /* 0x0000000609ff7210 */ /* 0x000fe20007f3e0ff */
[----:B------:R-:W-:-:S04]  /*5920*/  IMAD.MOV.U32 R4, RZ, RZ, R7 ;  /* 0x000000ffff047224 */ /* 0x000fc800078e0007 */
[----:B------:R-:W-:-:S08]  /*5930*/  IMAD.WIDE.U32.X R4, R15, UR5, R4, P1 ;  /* 0x000000050f047c25 */ /* 0x000fd000088e0404 */
.L_x_108:
[--C-:B------:R-:W-:Y:S01]  /*5940*/  SHF.R.U64 R8, R4, UR7, R5.reuse ;  /* 0x0000000704087c19 */ /* 0x100fe20008001205 */
[----:B------:R-:W-:Y:S01]  /*5950*/  ULDC.64 UR4, c[0x0][0x620] ;  /* 0x0001880000047ab9 */ /* 0x000fe20000000a00 */
[----:B------:R-:W-:Y:S01]  /*5960*/  SHF.R.U32.HI R4, RZ, UR7, R5 ;  /* 0x00000007ff047c19 */ /* 0x000fe20008011605 */
[----:B------:R-:W2:Y:S01]  /*5970*/  LDC R25, c[0x0][0x144] ;  /* 0x00005100ff197b82 */ /* 0x000ea20000000800 */
[----:B------:R-:W-:Y:S01]  /*5980*/  IADD3 R7, P1, RZ, -R8, RZ ;  /* 0x80000008ff077210 */ /* 0x000fe20007f3e0ff */
[----:B------:R-:W-:Y:S01]  /*5990*/  ULDC.64 UR8, c[0x0][0x640] ;  /* 0x0001900000087ab9 */ /* 0x000fe20000000a00 */
[----:B0-----:R-:W-:Y:S01]  /*59a0*/  I2FP.F32.U32 R9, R14 ;  /* 0x0000000e00097245 */ /* 0x001fe20000201000 */
[----:B------:R-:W-:Y:S02]  /*59b0*/  ULDC UR6, c[0x0][0x608] ;  /* 0x0001820000067ab9 */ /* 0x000fe40000000800 */
[----:B------:R-:W-:Y:S01]  /*59c0*/  IMAD.X R4, RZ, RZ, ~R4, P1 ;  /* 0x000000ffff047224 */ /* 0x000fe200008e0e04 */
[----:B------:R-:W-:Y:S01]  /*59d0*/  ISETP.NE.U32.AND P1, PT, RZ, UR8, PT ;  /* 0x00000008ff007c0c */ /* 0x000fe2000bf25070 */
[----:B------:R-:W0:Y:S02]  /*59e0*/  LDC R20, c[0x0][0x148] ;  /* 0x00005200ff147b82 */ /* 0x000e240000000800 */
[----:B------:R-:W-:Y:S01]  /*59f0*/  IMAD R6, R4, UR4, RZ ;  /* 0x0000000404067c24 */ /* 0x000fe2000f8e02ff */
[----:B------:R-:W-:Y:S01]  /*5a00*/  ISETP.NE.AND.EX P1, PT, RZ, UR9, PT, P1 ;  /* 0x00000009ff007c0c */ /* 0x000fe2000bf25310 */
[----:B------:R-:W-:Y:S01]  /*5a10*/  IMAD.WIDE.U32 R4, R7, UR4, R16 ;  /* 0x0000000407047c25 */ /* 0x000fe2000f8e0010 */
[----:B------:R-:W-:-:S03]  /*5a20*/  ULDC UR4, c[0x0][0x150] ;  /* 0x0000540000047ab9 */ /* 0x000fc60000000800 */
[----:B------:R-:W-:Y:S02]  /*5a30*/  IMAD R7, R7, UR5, R6 ;  /* 0x0000000507077c24 */ /* 0x000fe4000f8e0206 */
[----:B------:R-:W-:Y:S01]  /*5a40*/  FMUL R6, R9, UR4 ;  /* 0x0000000409067c20 */ /* 0x000fe20008400000 */
[----:B------:R-:W-:Y:S01]  /*5a50*/  ULDC UR4, c[0x0][0x618] ;  /* 0x0001860000047ab9 */ /* 0x000fe20000000800 */
[----:B------:R-:W-:Y:S01]  /*5a60*/  ULDC UR5, c[0x0][0x154] ;  /* 0x0000550000057ab9 */ /* 0x000fe20000000800 */
[----:B------:R-:W-:-:S03]  /*5a70*/  IMAD.IADD R5, R5, 0x1, R7 ;  /* 0x0000000105057824 */ /* 0x000fc600078e0207 */
[----:B------:R-:W3:Y:S02]  /*5a80*/  F2I.U32.TRUNC.NTZ R6, R6 ;  /* 0x0000000600067305 */ /* 0x000ee4000020f000 */
[----:B------:R-:W-:Y:S02]  /*5a90*/  SHF.R.U64 R9, R4, UR4, R5 ;  /* 0x0000000404097c19 */ /* 0x000fe40008001205 */
[----:B-1----:R-:W-:-:S05]  /*5aa0*/  I2FP.F32.U32 R4, R13 ;  /* 0x0000000d00047245 */ /* 0x002fca0000201000 */
[----:B------:R-:W-:Y:S01]  /*5ab0*/  FMUL R22, R4, UR5 ;  /* 0x0000000504167c20 */ /* 0x000fe20008400000 */
[----:B------:R-:W-:Y:S01]  /*5ac0*/  SHF.R.U32.HI R4, RZ, UR4, R5 ;  /* 0x00000004ff047c19 */ /* 0x000fe20008011605 */
[----:B------:R-:W-:-:S03]  /*5ad0*/  ULDC UR4, c[0x0][0x658] ;  /* 0x0001960000047ab9 */ /* 0x000fc60000000800 */
[--C-:B------:R-:W-:Y:S01]  /*5ae0*/  SHF.R.U64 R21, R9, UR6, R4.reuse ;  /* 0x0000000609157c19 */ /* 0x100fe20008001204 */
[----:B------:R-:W1:Y:S01]  /*5af0*/  F2I.U32.TRUNC.NTZ R22, R22 ;  /* 0x0000001600167305 */ /* 0x000e62000020f000 */
[----:B------:R-:W-:Y:S01]  /*5b00*/  SHF.R.U32.HI R4, RZ, UR6, R4 ;  /* 0x00000006ff047c19 */ /* 0x000fe20008011604 */
[----:B---3--:R-:W-:-:S03]  /*5b10*/  IMAD.MOV R6, RZ, RZ, -R6 ;  /* 0x000000ffff067224 */ /* 0x008fc600078e0a06 */
[----:B------:R-:W-:Y:S01]  /*5b20*/  SHF.R.U64 R15, R21, UR4, R4 ;  /* 0x00000004150f7c19 */ /* 0x000fe20008001204 */
[----:B--2---:R-:W-:Y:S01]  /*5b30*/  IMAD R14, R25, R6, R14 ;  /* 0x00000006190e7224 */ /* 0x004fe200078e020e */
[----:B------:R-:W-:-:S03]  /*5b40*/  SHF.R.U32.HI R23, RZ, UR4, R4 ;  /* 0x00000004ff177c19 */ /* 0x000fc60008011604 */
[----:B------:R-:W-:Y:S02]  /*5b50*/  IMAD.MOV.U32 R4, RZ, RZ, R15 ;  /* 0x000000ffff047224 */ /* 0x000fe400078e000f */
[----:B------:R-:W-:Y:S01]  /*5b60*/  IMAD.MOV.U32 R5, RZ, RZ, R23 ;  /* 0x000000ffff057224 */ /* 0x000fe200078e0017 */
[----:B-1----:R-:W-:Y:S06]  /*5b70*/  @!P1 BRA `(.L_x_109) ;  /* 0x0000000000289947 */ /* 0x002fec0003800000 */
[----:B------:R-:W-:Y:S02]  /*5b80*/  ULDC UR4, c[0x0][0x64c] ;  /* 0x0001930000047ab9 */ /* 0x000fe40000000800 */
[----:B------:R-:W-:-:S05]  /*5b90*/  IADD3 R5, P1, R15, UR4, RZ ;  /* 0x000000040f057c10 */ /* 0x000fca000ff3e0ff */
[----:B------:R-:W-:-:S04]  /*5ba0*/  IMAD.X R23, RZ, RZ, R23, P1 ;  /* 0x000000ffff177224 */ /* 0x000fc800008e0617 */
[----:B------:R-:W-:-:S04]  /*5bb0*/  IMAD.WIDE.U32 R6, R23, UR8, RZ ;  /* 0x0000000817067c25 */ /* 0x000fc8000f8e00ff */
[----:B------:R-:W-:-:S04]  /*5bc0*/  IMAD.WIDE.U32 R6, P1, R5, UR9, R6 ;  /* 0x0000000905067c25 */ /* 0x000fc8000f820006 */
[----:B------:R-:W-:-:S04]  /*5bd0*/  IMAD.WIDE.U32 R4, R5, UR8, RZ ;  /* 0x0000000805047c25 */ /* 0x000fc8000f8e00ff */
[----:B------:R-:W-:Y:S01]  /*5be0*/  IMAD.MOV.U32 R4, RZ, RZ, R7 ;  /* 0x000000ffff047224 */ /* 0x000fe200078e0007 */
[----:B------:R-:W-:Y:S01]  /*5bf0*/  IADD3 RZ, P3, R5, R6, RZ ;  /* 0x0000000605ff7210 */ /* 0x000fe20007f7e0ff */
[----:B------:R-:W-:-:S04]  /*5c00*/  IMAD.X R5, RZ, RZ, RZ, P1 ;  /* 0x000000ffff057224 */ /* 0x000fc800008e06ff */
[----:B------:R-:W-:-:S08]  /*5c10*/  IMAD.WIDE.U32.X R4, R23, UR9, R4, P3 ;  /* 0x0000000917047c25 */ /* 0x000fd000098e0404 */
.L_x_109:
[----:B------:R-:W-:Y:S01]  /*5c20*/  ISETP.NE.AND P1, PT, R2, 0x1, PT ;  /* 0x000000010200780c */ /* 0x000fe20003f25270 */
[----:B------:R-:W-:Y:S01]  /*5c30*/  ULDC UR4, c[0x0][0x648] ;  /* 0x0001920000047ab9 */ /* 0x000fe20000000800 */
[----:B------:R-:W-:Y:S01]  /*5c40*/  LOP3.LUT R21, R21, UR17, RZ, 0xc0, !PT ;  /* 0x0000001115157c12 */ /* 0x000fe2000f8ec0ff */
[----:B------:R-:W-:Y:S01]  /*5c50*/  IMAD.MOV R22, RZ, RZ, -R22 ;  /* 0x000000ffff167224 */ /* 0x000fe200078e0a16 */
[----:B------:R-:W-:Y:S01]  /*5c60*/  SHF.R.U64 R4, R4, UR4, R5 ;  /* 0x0000000404047c19 */ /* 0x000fe20008001205 */
[----:B------:R-:W-:Y:S01]  /*5c70*/  ULDC UR4, c[0x0][0x638] ;  /* 0x00018e0000047ab9 */ /* 0x000fe20000000800 */
[----:B------:R-:W-:Y:S01]  /*5c80*/  ULDC UR5, c[0x0][0x610] ;  /* 0x0001840000057ab9 */ /* 0x000fe20000000800 */
[----:B------:R-:W-:Y:S02]  /*5c90*/  IMAD.MOV.U32 R5, RZ, RZ, 0x1 ;  /* 0x00000001ff057424 */ /* 0x000fe400078e00ff */
[----:B------:R-:W-:Y:S02]  /*5ca0*/  IMAD.MOV R6, RZ, RZ, -R4 ;  /* 0x000000ffff067224 */ /* 0x000fe400078e0a04 */
[----:B------:R-:W-:Y:S01]  /*5cb0*/  IMAD R21, R4, UR18, R21 ;  /* 0x0000001204157c24 */ /* 0x000fe2000f8e0215 */
[----:B------:R-:W-:Y:S01]  /*5cc0*/  LOP3.LUT R4, R9, UR16, RZ, 0xc0, !PT ;  /* 0x0000001009047c12 */ /* 0x000fe2000f8ec0ff */
[----:B0-----:R-:W-:-:S02]  /*5cd0*/  @P1 IMAD R14, R20, R22, R13 ;  /* 0x00000016140e1224 */ /* 0x001fc400078e020d */
[----:B------:R-:W-:Y:S01]  /*5ce0*/  IMAD R15, R6, UR4, R15 ;  /* 0x00000004060f7c24 */ /* 0x000fe2000f8e020f */
[----:B------:R-:W-:Y:S01]  /*5cf0*/  ULDC UR4, c[0x0][0x600] ;  /* 0x0001800000047ab9 */ /* 0x000fe20000000800 */
[----:B------:R-:W-:Y:S02]  /*5d00*/  IMAD R14, R21, UR5, R14 ;  /* 0x00000005150e7c24 */ /* 0x000fe4000f8e020e */
[--C-:B------:R-:W-:Y:S01]  /*5d10*/  IMAD R15, R15, UR4, R4.reuse ;  /* 0x000000040f0f7c24 */ /* 0x100fe2000f8e0204 */
[----:B------:R-:W-:-:S04]  /*5d20*/  PRMT R4, R5, 0x7610, R4 ;  /* 0x0000761005047816 */ /* 0x000fc80000000004 */
[----:B------:R-:W-:Y:S02]  /*5d30*/  SEL R20, R15, R14, !P1 ;  /* 0x0000000e0f147207 */ /* 0x000fe40004800000 */
[----:B------:R-:W-:-:S07]  /*5d40*/  SEL R13, R14, R15, !P1 ;  /* 0x0000000f0e0d7207 */ /* 0x000fce0004800000 */
.L_x_107:
[----:B------:R-:W-:Y:S05]  /*5d50*/  BSYNC B1 ;  /* 0x0000000000017941 */ /* 0x000fea0003800000 */
.L_x_106:
[----:B------:R-:W-:-:S13]  /*5d60*/  LOP3.LUT P1, RZ, R4, 0xff, RZ, 0xc0, !PT ;  /* 0x000000ff04ff7812 */ /* 0x000fda000782c0ff */
[----:B------:R-:W-:Y:S05]  /*5d70*/  @P1 BRA `(.L_x_110) ;  /* 0xfffffff400281947 */ /* 0x000fea000383ffff */
[----:B------:R-:W-:Y:S05]  /*5d80*/  BSYNC B0 ;  /* 0x0000000000007941 */ /* 0x000fea0003800000 */
.L_x_98:
[----:B------:R-:W-:-:S03]  /*5d90*/  UMOV UR4, 0xffffffff ;  /* 0xffffffff00047882 */ /* 0x000fc60000000000 */
[----:B------:R-:W-:Y:S05]  /*5da0*/  BRA.DIV UR4, `(.L_x_111) ;  /* 0x0000000604187947 */ /* 0x000fea000b800000 */
[----:B------:R-:W-:-:S13]  /*5db0*/  ELECT P6, URZ, PT ;  /* 0x00000000003f782f */ /* 0x000fda00038c0000 */
.L_x_125:
[----:B------:R-:W-:Y:S04]  /*5dc0*/  BSSY B0, `(.L_x_112) ;  /* 0x000002b000007945 */ /* 0x000fe80003800000 */
[----:B------:R-:W-:Y:S05]  /*5dd0*/  @!P6 BRA `(.L_x_113) ;  /* 0x0000000000a4e947 */ /* 0x000fea0003800000 */
[----:B------:R-:W-:-:S04]  /*5de0*/  LOP3.LUT R18, R18, 0x2, RZ, 0xfc, !PT ;  /* 0x0000000212127812 */ /* 0x000fc800078efcff */
[----:B------:R-:W-:-:S13]  /*5df0*/  ISETP.NE.AND P0, PT, R18, 0x3, PT ;  /* 0x000000031200780c */ /* 0x000fda0003f05270 */
[----:B------:R-:W-:Y:S05]  /*5e00*/  @!P0 BRA `(.L_x_114) ;  /* 0x0000000000048947 */ /* 0x000fea0003800000 */
[----:B------:R-:W-:Y:S01]  /*5e10*/  BPT.TRAP 0x1 ;  /* 0x000000040000795c */ /* 0x000fe20000300000 */
.L_x_114:
[----:B------:R-:W0:Y:S01]  /*5e20*/  S2R R5, SR_CgaCtaId ;  /* 0x0000000000057919 */ /* 0x000e220000008800 */
[----:B------:R-:W-:Y:S02]  /*5e30*/  MOV R2, 0x400 ;  /* 0x0000040000027802 */ /* 0x000fe40000000f00 */
[----:B------:R-:W-:Y:S02]  /*5e40*/  SHF.L.U32 R4, R0, 0x1f, RZ ;  /* 0x0000001f00047819 */ /* 0x000fe400000006ff */
[----:B0-----:R-:W-:-:S05]  /*5e50*/  LEA R2, R5, R2, 0x18 ;  /* 0x0000000205027211 */ /* 0x001fca00078ec0ff */
[----:B------:R-:W-:-:S04]  /*5e60*/  VIADD R2, R2, 0x20 ;  /* 0x0000002002027836 */ /* 0x000fc80000000000 */
[C---:B------:R-:W-:Y:S02]  /*5e70*/  IMAD R7, R3.reuse, 0x8, R2 ;  /* 0x0000000803077824 */ /* 0x040fe400078e0202 */
[----:B------:R-:W-:Y:S02]  /*5e80*/  VIADD R3, R3, 0x1 ;  /* 0x0000000103037836 */ /* 0x000fe40000000000 */
[----:B------:R-:W0:Y:S03]  /*5e90*/  SYNCS.PHASECHK.TRANS64.TRYWAIT P0, [R7+URZ], R4 ;  /* 0x00000004070075a7 */ /* 0x000e26000800017f */
[----:B------:R-:W-:-:S04]  /*5ea0*/  ISETP.NE.AND P1, PT, R3, 0x4, PT ;  /* 0x000000040300780c */ /* 0x000fc80003f25270 */
[----:B------:R-:W-:Y:S02]  /*5eb0*/  SEL R5, RZ, 0x1, P1 ;  /* 0x00000001ff057807 */ /* 0x000fe40000800000 */
[----:B------:R-:W-:Y:S02]  /*5ec0*/  SEL R3, R3, RZ, P1 ;  /* 0x000000ff03037207 */ /* 0x000fe40000800000 */
[----:B------:R-:W-:-:S03]  /*5ed0*/  LOP3.LUT R6, R0, R5, RZ, 0x3c, !PT ;  /* 0x0000000500067212 */ /* 0x000fc600078e3cff */
[----:B------:R-:W-:Y:S01]  /*5ee0*/  IMAD R8, R3, 0x8, R2 ;  /* 0x0000000803087824 */ /* 0x000fe200078e0202 */
[----:B------:R-:W-:Y:S01]  /*5ef0*/  SHF.L.U32 R5, R6, 0x1f, RZ ;  /* 0x0000001f06057819 */ /* 0x000fe200000006ff */
[----:B0-----:R-:W-:Y:S06]  /*5f00*/  @!P0 BRA `(.L_x_115) ;  /* 0x0000000000e08947 */ /* 0x001fec0003800000 */
.L_x_126:
[----:B------:R-:W1:Y:S01]  /*5f10*/  SYNCS.PHASECHK.TRANS64.TRYWAIT P0, [R8+URZ], R5 ;  /* 0x00000005080075a7 */ /* 0x000e62000800017f */
[----:B------:R-:W-:-:S05]  /*5f20*/  VIADD R0, R3, 0x1 ;  /* 0x0000000103007836 */ /* 0x000fca0000000000 */
[----:B------:R-:W-:-:S04]  /*5f30*/  ISETP.NE.AND P1, PT, R0, 0x4, PT ;  /* 0x000000040000780c */ /* 0x000fc80003f25270 */
[----:B------:R-:W-:Y:S02]  /*5f40*/  SEL R3, RZ, 0x1, P1 ;  /* 0x00000001ff037807 */ /* 0x000fe40000800000 */
[----:B0-----:R-:W-:Y:S02]  /*5f50*/  SEL R7, R0, RZ, P1 ;  /* 0x000000ff00077207 */ /* 0x001fe40000800000 */
[----:B------:R-:W-:-:S03]  /*5f60*/  LOP3.LUT R9, R6, R3, RZ, 0x3c, !PT ;  /* 0x0000000306097212 */ /* 0x000fc600078e3cff */
[----:B------:R-:W-:Y:S01]  /*5f70*/  IMAD R11, R7, 0x8, R2 ;  /* 0x00000008070b7824 */ /* 0x000fe200078e0202 */
[----:B------:R-:W-:Y:S01]  /*5f80*/  SHF.L.U32 R6, R9, 0x1f, RZ ;  /* 0x0000001f09067819 */ /* 0x000fe200000006ff */
[----:B-1----:R-:W-:Y:S06]  /*5f90*/  @!P0 BRA `(.L_x_116) ;  /* 0x0000000000d08947 */ /* 0x002fec0003800000 */
.L_x_127:
[----:B------:R-:W1:Y:S01]  /*5fa0*/  SYNCS.PHASECHK.TRANS64.TRYWAIT P0, [R11+URZ], R6 ;  /* 0x000000060b0075a7 */ /* 0x000e62000800017f */
[----:B------:R-:W-:-:S05]  /*5fb0*/  VIADD R0, R7, 0x1 ;  /* 0x0000000107007836 */ /* 0x000fca0000000000 */
[----:B------:R-:W-:-:S04]  /*5fc0*/  ISETP.NE.AND P1, PT, R0, 0x4, PT ;  /* 0x000000040000780c */ /* 0x000fc80003f25270 */
[----:B------:R-:W-:Y:S02]  /*5fd0*/  SEL R4, RZ, 0x1, P1 ;  /* 0x00000001ff047807 */ /* 0x000fe40000800000 */
[----:B------:R-:W-:Y:S02]  /*5fe0*/  SEL R3, R0, RZ, P1 ;  /* 0x000000ff00037207 */ /* 0x000fe40000800000 */
[----:B------:R-:W-:Y:S01]  /*5ff0*/  LOP3.LUT R0, R9, R4, RZ, 0x3c, !PT ;  /* 0x0000000409007212 */ /* 0x000fe200078e3cff */
[----:B-1----:R-:W-:Y:S06]  /*6000*/  @!P0 BRA `(.L_x_117) ;  /* 0x0000000000c88947 */ /* 0x002fec0003800000 */
.L_x_128:
[----:B------:R-:W-:Y:S01]  /*6010*/  IMAD R3, R3, 0x8, R2 ;  /* 0x0000000803037824 */ /* 0x000fe200078e0202 */
[----:B------:R-:W-:-:S07]  /*6020*/  SHF.L.U32 R0, R0, 0x1f, RZ ;  /* 0x0000001f00007819 */ /* 0x000fce00000006ff */
.L_x_118:
[----:B--2---:R2:W3:Y:S02]  /*6030*/  SYNCS.PHASECHK.TRANS64.TRYWAIT P0, [R3+URZ], R0 ;  /* 0x00000000030075a7 */ /* 0x0044e4000800017f */
[----:B---3--:R-:W-:Y:S05]  /*6040*/  @!P0 NANOSLEEP.SYNCS 0x989680 ;  /* 0x009896800000895d */ /* 0x008fea0003900000 */
[----:B------:R-:W3:Y:S02]  /*6050*/  @!P0 SYNCS.PHASECHK.TRANS64 P0, [R3+URZ], R0 ;  /* 0x00000000030085a7 */ /* 0x000ee4000800007f */
[----:B---3--:R-:W-:Y:S05]  /*6060*/  @!P0 BRA `(.L_x_118) ;  /* 0xfffffffc00f08947 */ /* 0x008fea000383ffff */
.L_x_113:
[----:B------:R-:W-:Y:S05]  /*6070*/  BSYNC B0 ;  /* 0x0000000000007941 */ /* 0x000fea0003800000 */
.L_x_112:
[----:B------:R-:W-:Y:S05]  /*6080*/  EXIT ;  /* 0x000000000000794d */ /* 0x000fea0003800000 */
.L_x_17:
[----:B-1----:R1:W2:Y:S02]  /*6090*/  SYNCS.PHASECHK.TRANS64.TRYWAIT P1, [R3+URZ], R0 ;  /* 0x00000000030075a7 */ /* 0x0022a4000802017f */
[----:B--2---:R-:W-:Y:S05]  /*60a0*/  @!P1 NANOSLEEP.SYNCS 0x989680 ;  /* 0x009896800000995d */ /* 0x004fea0003900000 */
[----:B------:R-:W2:Y:S02]  /*60b0*/  @!P1 SYNCS.PHASECHK.TRANS64 P1, [R3+URZ], R0 ;  /* 0x00000000030095a7 */ /* 0x000ea4000802007f */
[----:B--2---:R-:W-:Y:S05]  /*60c0*/  @!P1 BRA `(.L_x_17) ;  /* 0xfffffffc00f09947 */ /* 0x004fea000383ffff */
[----:B------:R-:W-:Y:S05]  /*60d0*/  BRA `(.L_x_16) ;  /* 0xffffffb000f07947 */ /* 0x000fea000383ffff */
.L_x_22:
[----:B-1----:R-:W-:-:S04]  /*60e0*/  IMAD.U32 R4, RZ, RZ, UR8 ;  /* 0x00000008ff047e24 */ /* 0x002fc8000f8e00ff */
[----:B------:R1:W2:Y:S03]  /*60f0*/  SYNCS.PHASECHK.TRANS64.TRYWAIT P1, [R4+URZ], R3 ;  /* 0x00000003040075a7 */ /* 0x0002a6000802017f */
[----:B--2---:R-:W-:Y:S05]  /*6100*/  @!P1 NANOSLEEP.SYNCS 0x989680 ;  /* 0x009896800000995d */ /* 0x004fea0003900000 */
[----:B------:R-:W2:Y:S02]  /*6110*/  @!P1 SYNCS.PHASECHK.TRANS64 P1, [R4+URZ], R3 ;  /* 0x00000003040095a7 */ /* 0x000ea4000802007f */
[----:B--2---:R-:W-:Y:S05]  /*6120*/  @!P1 BRA `(.L_x_22) ;  /* 0xfffffffc00ec9947 */ /* 0x004fea000383ffff */
[----:B------:R-:W-:Y:S05]  /*6130*/  BRA `(.L_x_21) ;  /* 0xffffffb800287947 */ /* 0x000fea000383ffff */
.L_x_99:
[----:B------:R-:W-:Y:S01]  /*6140*/  BSSY B1, `(.L_x_119) ;  /* 0x0000006000017945 */ /* 0x000fe20003800000 */
[----:B------:R-:W-:-:S07]  /*6150*/  IMAD.MOV.U32 R15, RZ, RZ, -0x1 ;  /* 0xffffffffff0f7424 */ /* 0x000fce00078e00ff */
[----:B------:R-:W-:Y:S05]  /*6160*/  WARPSYNC.COLLECTIVE R15, `(.L_x_120) ;  /* 0x000000000f0c7348 */ /* 0x000fea0003c00000 */
[----:B------:R-:W-:Y:S02]  /*6170*/  ELECT P6, UR62, PT ;  /* 0x00000000003e782f */ /* 0x000fe400038c0000 */
[----:B------:R-:W-:Y:S01]  /*6180*/  MOV R14, UR62 ;  /* 0x0000003e000e7c02 */ /* 0x000fe20008000f00 */
[----:B------:R-:W-:Y:S10]  /*6190*/  ENDCOLLECTIVE ;  /* 0x000000000000791b */ /* 0x000ff40003800000 */
.L_x_120:
[----:B------:R-:W-:Y:S05]  /*61a0*/  BSYNC B1 ;  /* 0x0000000000017941 */ /* 0x000fea0003800000 */
.L_x_119:
[----:B------:R-:W-:Y:S05]  /*61b0*/  BRA `(.L_x_121) ;  /* 0xfffffff000247947 */ /* 0x000fea000383ffff */
.L_x_102:
[----:B0-----:R0:W1:Y:S02]  /*61c0*/  SYNCS.PHASECHK.TRANS64.TRYWAIT P1, [R14+URZ+0x20], R7 ;  /* 0x000020070e0075a7 */ /* 0x001064000802017f */
[----:B-1----:R-:W-:Y:S05]  /*61d0*/  @!P1 NANOSLEEP.SYNCS 0x989680 ;  /* 0x009896800000995d */ /* 0x002fea0003900000 */
[----:B------:R-:W1:Y:S02]  /*61e0*/  @!P1 SYNCS.PHASECHK.TRANS64 P1, [R14+URZ+0x20], R7 ;  /* 0x000020070e0095a7 */ /* 0x000e64000802007f */
[----:B-1----:R-:W-:Y:S05]  /*61f0*/  @!P1 BRA `(.L_x_102) ;  /* 0xfffffffc00f09947 */ /* 0x002fea000383ffff */
[----:B------:R-:W-:Y:S05]  /*6200*/  BRA `(.L_x_122) ;  /* 0xfffffff000607947 */ /* 0x000fea000383ffff */
.L_x_111:
[----:B------:R-:W-:Y:S01]  /*6210*/  BSSY B0, `(.L_x_123) ;  /* 0x0000006000007945 */ /* 0x000fe20003800000 */
[----:B------:R-:W-:-:S07]  /*6220*/  IMAD.MOV.U32 R15, RZ, RZ, -0x1 ;  /* 0xffffffffff0f7424 */ /* 0x000fce00078e00ff */
[----:B------:R-:W-:Y:S05]  /*6230*/  WARPSYNC.COLLECTIVE R15, `(.L_x_124) ;  /* 0x000000000f0c7348 */ /* 0x000fea0003c00000 */
[----:B------:R-:W-:Y:S02]  /*6240*/  ELECT P6, UR62, PT ;  /* 0x00000000003e782f */ /* 0x000fe400038c0000 */
[----:B------:R-:W-:Y:S01]  /*6250*/  MOV R14, UR62 ;  /* 0x0000003e000e7c02 */ /* 0x000fe20008000f00 */
[----:B------:R-:W-:Y:S10]  /*6260*/  ENDCOLLECTIVE ;  /* 0x000000000000791b */ /* 0x000ff40003800000 */
.L_x_124:
[----:B------:R-:W-:Y:S05]  /*6270*/  BSYNC B0 ;  /* 0x0000000000007941 */ /* 0x000fea0003800000 */
.L_x_123:
[----:B------:R-:W-:Y:S05]  /*6280*/  BRA `(.L_x_125) ;  /* 0xfffffff800cc7947 */ /* 0x000fea000383ffff */
.L_x_115:
[----:B0-----:R0:W1:Y:S02]  /*6290*/  SYNCS.PHASECHK.TRANS64.TRYWAIT P0, [R7+URZ], R4 ;  /* 0x00000004070075a7 */ /* 0x001064000800017f */
[----:B-1----:R-:W-:Y:S05]  /*62a0*/  @!P0 NANOSLEEP.SYNCS 0x989680 ;  /* 0x009896800000895d */ /* 0x002fea0003900000 */
[----:B------:R-:W1:Y:S02]  /*62b0*/  @!P0 SYNCS.PHASECHK.TRANS64 P0, [R7+URZ], R4 ;  /* 0x00000004070085a7 */ /* 0x000e64000800007f */
[----:B-1----:R-:W-:Y:S05]  /*62c0*/  @!P0 BRA `(.L_x_115) ;  /* 0xfffffffc00f08947 */ /* 0x002fea000383ffff */
[----:B------:R-:W-:Y:S05]  /*62d0*/  BRA `(.L_x_126) ;  /* 0xfffffffc000c7947 */ /* 0x000fea000383ffff */
.L_x_116:
[----:B0-----:R0:W1:Y:S02]  /*62e0*/  SYNCS.PHASECHK.TRANS64.TRYWAIT P0, [R8+URZ], R5 ;  /* 0x00000005080075a7 */ /* 0x001064000800017f */
[----:B-1----:R-:W-:Y:S05]  /*62f0*/  @!P0 NANOSLEEP.SYNCS 0x989680 ;  /* 0x009896800000895d */ /* 0x002fea0003900000 */
[----:B------:R-:W1:Y:S02]  /*6300*/  @!P0 SYNCS.PHASECHK.TRANS64 P0, [R8+URZ], R5 ;  /* 0x00000005080085a7 */ /* 0x000e64000800007f */
[----:B-1----:R-:W-:Y:S05]  /*6310*/  @!P0 BRA `(.L_x_116) ;  /* 0xfffffffc00f08947 */ /* 0x002fea000383ffff */
[----:B------:R-:W-:Y:S05]  /*6320*/  BRA `(.L_x_127) ;  /* 0xfffffffc001c7947 */ /* 0x000fea000383ffff */
.L_x_117:
[----:B-1----:R1:W2:Y:S02]  /*6330*/  SYNCS.PHASECHK.TRANS64.TRYWAIT P0, [R11+URZ], R6 ;  /* 0x000000060b0075a7 */ /* 0x0022a4000800017f */
[----:B--2---:R-:W-:Y:S05]  /*6340*/  @!P0 NANOSLEEP.SYNCS 0x989680 ;  /* 0x009896800000895d */ /* 0x004fea0003900000 */
[----:B------:R-:W2:Y:S02]  /*6350*/  @!P0 SYNCS.PHASECHK.TRANS64 P0, [R11+URZ], R6 ;  /* 0x000000060b0085a7 */ /* 0x000ea4000800007f */
[----:B--2---:R-:W-:Y:S05]  /*6360*/  @!P0 BRA `(.L_x_117) ;  /* 0xfffffffc00f08947 */ /* 0x004fea000383ffff */
[----:B------:R-:W-:Y:S05]  /*6370*/  BRA `(.L_x_128) ;  /* 0xfffffffc00247947 */ /* 0x000fea000383ffff */
.L_x_129:
[----:B------:R-:W-:-:S00]  /*6380*/  BRA `(.L_x_129) ;  /* 0xfffffffc00fc7947 */ /* 0x000fc0000383ffff */
[----:B------:R-:W-:-:S00]  /*6390*/  NOP ;  /* 0x0000000000007918 */ /* 0x000fc00000000000 */
        /* <DEDUP_REMOVED lines=14> */
.L_x_130:


//--------------------- .nv.global.init           --------------------------
	.section	.nv.global.init,"aw",@progbits
.nv.global.init:
	.type		$str$22,@object
	.size		$str$22,($str$23 - $str$22)
$str$22:
        /*0000*/ 	.byte	0x6b, 0x5f, 0x74, 0x69, 0x6c, 0x65, 0x5f, 0x63, 0x6f, 0x75, 0x6e, 0x74, 0x20, 0x3e, 0x3d, 0x20
        /*0010*/ 	.byte	0x31, 0x00
	.type		$str$23,@object
	.size		$str$23,(__unnamed_1 - $str$23)
$str$23:
        /*0012*/ 	.byte	0x2f, 0x74, 0x6d, 0x70, 0x2f, 0x63, 0x75, 0x74, 0x6c, 0x61, 0x73, 0x73, 0x5f, 0x73, 0x77, 0x65
        /*0022*/ 	.byte	0x65, 0x70, 0x5f, 0x73, 0x72, 0x63, 0x2f, 0x69, 0x6e, 0x63, 0x6c, 0x75, 0x64, 0x65, 0x2f, 0x63
        /*0032*/ 	.byte	0x75, 0x74, 0x6c, 0x61, 0x73, 0x73, 0x2f, 0x67, 0x65, 0x6d, 0x6d, 0x2f, 0x63, 0x6f, 0x6c, 0x6c
        /*0042*/ 	.byte	0x65, 0x63, 0x74, 0x69, 0x76, 0x65, 0x2f, 0x73, 0x6d, 0x39, 0x30, 0x5f, 0x6d, 0x6d, 0x61, 0x5f
        /*0052*/ 	.byte	0x74, 0x6d, 0x61, 0x5f, 0x67, 0x6d, 0x6d, 0x61, 0x5f, 0x73, 0x73, 0x5f, 0x77, 0x61, 0x72, 0x70
        /*0062*/ 	.byte	0x73, 0x70, 0x65, 0x63, 0x69, 0x61, 0x6c, 0x69, 0x7a, 0x65, 0x64, 0x2e, 0x68, 0x70, 0x70, 0x00
	.type		__unnamed_1,@object
	.size		__unnamed_1,(.L_0 - __unnamed_1)
__unnamed_1:
        /*0072*/ 	.byte	0x76, 0x6f, 0x69, 0x64, 0x20, 0x63, 0x75, 0x74, 0x6c, 0x61, 0x73, 0x73, 0x3a, 0x3a, 0x67, 0x65
        /* <DEDUP_REMOVED lines=179> */
        /*0bb2*/ 	.byte	0x3a, 0x69, 0x64, 0x65, 0x6e, 0x74, 0x69, 0x74, 0x79, 0x5d, 0x00
.L_0:


//--------------------- .nv.shared._ZN7cutlass13device_kernelINS_4gemm6kernel13GemmUniversalIN4cute5tupleIJiiiiEEENS1_10collective13CollectiveMmaINS1_34MainloopSm90TmaGmmaWarpSpecializedILi4ENS5_IJNS4_1CILi1EEESB_SB_EEENS1_35KernelTmaWarpSpecializedCooperativeEEENS5_IJNSA_ILi128EEENSA_ILi64EEESF_EEENS_6half_tENS5_IJSB_llEEESI_SJ_NS4_8TiledMMAINS4_8MMA_AtomIJNS4_4SM904GMMA25MMA_64x64x16_F32F16F16_SSILNSN_5MajorE1ELSP_1ELNSN_7ScaleInE1ELSQ_1EEEEEENS4_6LayoutINS5_IJNSA_ILi2EEESB_SB_EEENS5_IJSB_NSA_ILi0EEESW_EEEEENS5_IJNS4_10UnderscoreESZ_SZ_EEEEENS4_13SM90_TMA_LOADENS4_14ComposedLayoutINS4_7SwizzleILi3ELi4ELi3EEENS4_18smem_ptr_flag_bitsILi16EEENST_INS5_IJSG_NSA_ILi8EEEEEENS5_IJSB_SG_EEEEEEEvNS4_8identityES12_S1C_vS1D_EENS_8epilogue10collective6detail29Sm90TmaWarpSpecializedAdapterINS1G_15DefaultEpilogueISI_NS5_IJlSB_lEEES1K_NS1F_6thread17LinearCombinationISI_Li1EffLNS1L_9ScaleType4KindE0ELNS_15FloatRoundStyleE2ESI_EENS1_15EpilogueDefaultEEEEEvvEEEEvNT_6ParamsE --------------------------
	.section	.nv.shared._ZN7cutlass13device_kernelINS_4gemm6kernel13GemmUniversalIN4cute5tupleIJiiiiEEENS1_10collective13CollectiveMmaINS1_34MainloopSm90TmaGmmaWarpSpecializedILi4ENS5_IJNS4_1CILi1EEESB_SB_EEENS1_35KernelTmaWarpSpecializedCooperativeEEENS5_IJNSA_ILi128EEENSA_ILi64EEESF_EEENS_6half_tENS5_IJSB_llEEESI_SJ_NS4_8TiledMMAINS4_8MMA_AtomIJNS4_4SM904GMMA25MMA_64x64x16_F32F16F16_SSILNSN_5MajorE1ELSP_1ELNSN_7ScaleInE1ELSQ_1EEEEEENS4_6LayoutINS5_IJNSA_ILi2EEESB_SB_EEENS5_IJSB_NSA_ILi0EEESW_EEEEENS5_IJNS4_10UnderscoreESZ_SZ_EEEEENS4_13SM90_TMA_LOADENS4_14ComposedLayoutINS4_7SwizzleILi3ELi4ELi3EEENS4_18smem_ptr_flag_bitsILi16EEENST_INS5_IJSG_NSA_ILi8EEEEEENS5_IJSB_SG_EEEEEEEvNS4_8identityES12_S1C_vS1D_EENS_8epilogue10collective6detail29Sm90TmaWarpSpecializedAdapterINS1G_15DefaultEpilogueISI_NS5_IJlSB_lEEES1K_NS1F_6thread17LinearCombinationISI_Li1EffLNS1L_9ScaleType4KindE0ELNS_15FloatRoundStyleE2ESI_EENS1_15EpilogueDefaultEEEEEvvEEEEvNT_6ParamsE,"aw",@nobits
	.sectionflags	@""
	.align	16
	.zero		1024


//--------------------- .nv.shared.reserved.0     --------------------------
	.section	.nv.shared.reserved.0,"aw",@nobits
	.weak		__nv_reservedSMEM_offset_0_alias
	.size		__nv_reservedSMEM_offset_0_alias, 0, 0
	.other		__nv_reservedSMEM_offset_0_alias,@"STO_CUDA_RESERVED_SHARED STV_DEFAULT"
__nv_reservedSMEM_offset_0_alias:
	.zero		0


//--------------------- .nv.global                --------------------------
	.section	.nv.global,"aw",@nobits
.nv.global:
	.type		_ZN40_INTERNAL_19eb7efe_4_k_cu_c1fcbaec_212664cute1_E,@object
	.size		_ZN40_INTERNAL_19eb7efe_4_k_cu_c1fcbaec_212664cute1_E,(_ZN40_INTERNAL_19eb7efe_4_k_cu_c1fcbaec_212664cuda3std3__45__cpo6cbeginE - _ZN40_INTERNAL_19eb7efe_4_k_cu_c1fcbaec_212664cute1_E)
_ZN40_INTERNAL_19eb7efe_4_k_cu_c1fcbaec_212664cute1_E:
	.zero		1
	.type		_ZN40_INTERNAL_19eb7efe_4_k_cu_c1fcbaec_212664cuda3std3__45__cpo6cbeginE,@object
	.size		_ZN40_INTERNAL_19eb7efe_4_k_cu_c1fcbaec_212664cuda3std3__45__cpo6cbeginE,(_ZN40_INTERNAL_19eb7efe_4_k_cu_c1fcbaec_212664cuda3std3__48in_placeE - _ZN40_INTERNAL_19eb7efe_4_k_cu_c1fcbaec_212664cuda3std3__45__cpo6cbeginE)
_ZN40_INTERNAL_19eb7efe_4_k_cu_c1fcbaec_212664cuda3std3__45__cpo6cbeginE:
	.zero		1
	.type		_ZN40_INTERNAL_19eb7efe_4_k_cu_c1fcbaec_212664cuda3std3__48in_placeE,@object
	.size		_ZN40_INTERNAL_19eb7efe_4_k_cu_c1fcbaec_212664cuda3std3__48in_placeE,(_ZN40_INTERNAL_19eb7efe_4_k_cu_c1fcbaec_212664cuda3std6ranges3__45__cpo9iter_moveE - _ZN40_INTERNAL_19eb7efe_4_k_cu_c1fcbaec_212664cuda3std3__48in_placeE)
_ZN40_INTERNAL_19eb7efe_4_k_cu_c1fcbaec_212664cuda3std3__48in_placeE:
	.zero		1
	.type		_ZN40_INTERNAL_19eb7efe_4_k_cu_c1fcbaec_212664cuda3std6ranges3__45__cpo9iter_moveE,@object
	.size		_ZN40_INTERNAL_19eb7efe_4_k_cu_c1fcbaec_212664cuda3std6ranges3__45__cpo9iter_moveE,(_ZN40_INTERNAL_19eb7efe_4_k_cu_c1fcbaec_212664cuda3std3__45__cpo5beginE - _ZN40_INTERNAL_19eb7efe_4_k_cu_c1fcbaec_212664cuda3std6ranges3__45__cpo9iter_moveE)
_ZN40_INTERNAL_19eb7efe_4_k_cu_c1fcbaec_212664cuda3std6ranges3__45__cpo9iter_moveE:
	.zero		1
	.type		_ZN40_INTERNAL_19eb7efe_4_k_cu_c1fcbaec_212664cuda3std3__45__cpo5beginE,@object
	.size		_ZN40_INTERNAL_19eb7efe_4_k_cu_c1fcbaec_212664cuda3std3__45__cpo5beginE,(_ZN40_INTERNAL_19eb7efe_4_k_cu_c1fcbaec_212664cuda3std3__442_GLOBAL__N__19eb7efe_4_k_cu_c1fcbaec_212666ignoreE - _ZN40_INTERNAL_19eb7efe_4_k_cu_c1fcbaec_212664cuda3std3__45__cpo5beginE)
_ZN40_INTERNAL_19eb7efe_4_k_cu_c1fcbaec_212664cuda3std3__45__cpo5beginE:
	.zero		1
	.type		_ZN40_INTERNAL_19eb7efe_4_k_cu_c1fcbaec_212664cuda3std3__442_GLOBAL__N__19eb7efe_4_k_cu_c1fcbaec_212666ignoreE,@object
	.size		_ZN40_INTERNAL_19eb7efe_4_k_cu_c1fcbaec_212664cuda3std3__442_GLOBAL__N__19eb7efe_4_k_cu_c1fcbaec_212666ignoreE,(_ZN40_INTERNAL_19eb7efe_4_k_cu_c1fcbaec_212664cute7productE - _ZN40_INTERNAL_19eb7efe_4_k_cu_c1fcbaec_212664cuda3std3__442_GLOBAL__N__19eb7efe_4_k_cu_c1fcbaec_212666ignoreE)
_ZN40_INTERNAL_19eb7efe_4_k_cu_c1fcbaec_212664cuda3std3__442_GLOBAL__N__19eb7efe_4_k_cu_c1fcbaec_212666ignoreE:
	.zero		1
	.type		_ZN40_INTERNAL_19eb7efe_4_k_cu_c1fcbaec_212664cute7productE,@object
	.size		_ZN40_INTERNAL_19eb7efe_4_k_cu_c1fcbaec_212664cute7productE,(_ZN40_INTERNAL_19eb7efe_4_k_cu_c1fcbaec_212664cuda3std3__45__cpo3endE - _ZN40_INTERNAL_19eb7efe_4_k_cu_c1fcbaec_212664cute7productE)
_ZN40_INTERNAL_19eb7efe_4_k_cu_c1fcbaec_212664cute7productE:
	.zero		1
	.type		_ZN40_INTERNAL_19eb7efe_4_k_cu_c1fcbaec_212664cuda3std3__45__cpo3endE,@object
	.size		_ZN40_INTERNAL_19eb7efe_4_k_cu_c1fcbaec_212664cuda3std3__45__cpo3endE,(_ZN40_INTERNAL_19eb7efe_4_k_cu_c1fcbaec_212664cuda3std3__419piecewise_constructE - _ZN40_INTERNAL_19eb7efe_4_k_cu_c1fcbaec_212664cuda3std3__45__cpo3endE)
_ZN40_INTERNAL_19eb7efe_4_k_cu_c1fcbaec_212664cuda3std3__45__cpo3endE:
	.zero		1
	.type		_ZN40_INTERNAL_19eb7efe_4_k_cu_c1fcbaec_212664cuda3std3__419piecewise_constructE,@object
	.size		_ZN40_INTERNAL_19eb7efe_4_k_cu_c1fcbaec_212664cuda3std3__419piecewise_constructE,(_ZN40_INTERNAL_19eb7efe_4_k_cu_c1fcbaec_212664cuda3std3__45__cpo4cendE - _ZN40_INTERNAL_19eb7efe_4_k_cu_c1fcbaec_212664cuda3std3__419piecewise_constructE)
_ZN40_INTERNAL_19eb7efe_4_k_cu_c1fcbaec_212664cuda3std3__419piecewise_constructE:
	.zero		1
	.type		_ZN40_INTERNAL_19eb7efe_4_k_cu_c1fcbaec_212664cuda3std3__45__cpo4cendE,@object
	.size		_ZN40_INTERNAL_19eb7efe_4_k_cu_c1fcbaec_212664cuda3std3__45__cpo4cendE,(_ZN40_INTERNAL_19eb7efe_4_k_cu_c1fcbaec_212664cuda3std6ranges3__45__cpo4swapE - _ZN40_INTERNAL_19eb7efe_4_k_cu_c1fcbaec_212664cuda3std3__45__cpo4cendE)
_ZN40_INTERNAL_19eb7efe_4_k_cu_c1fcbaec_212664cuda3std3__45__cpo4cendE:
	.zero		1
	.type		_ZN40_INTERNAL_19eb7efe_4_k_cu_c1fcbaec_212664cuda3std6ranges3__45__cpo4swapE,@object
	.size		_ZN40_INTERNAL_19eb7efe_4_k_cu_c1fcbaec_212664cuda3std6ranges3__45__cpo4swapE,(.L_8 - _ZN40_INTERNAL_19eb7efe_4_k_cu_c1fcbaec_212664cuda3std6ranges3__45__cpo4swapE)
_ZN40_INTERNAL_19eb7efe_4_k_cu_c1fcbaec_212664cuda3std6ranges3__45__cpo4swapE:
	.zero		1
.L_8:


//--------------------- .nv.constant0._ZN7cutlass13device_kernelINS_4gemm6kernel13GemmUniversalIN4cute5tupleIJiiiiEEENS1_10collective13CollectiveMmaINS1_34MainloopSm90TmaGmmaWarpSpecializedILi4ENS5_IJNS4_1CILi1EEESB_SB_EEENS1_35KernelTmaWarpSpecializedCooperativeEEENS5_IJNSA_ILi128EEENSA_ILi64EEESF_EEENS_6half_tENS5_IJSB_llEEESI_SJ_NS4_8TiledMMAINS4_8MMA_AtomIJNS4_4SM904GMMA25MMA_64x64x16_F32F16F16_SSILNSN_5MajorE1ELSP_1ELNSN_7ScaleInE1ELSQ_1EEEEEENS4_6LayoutINS5_IJNSA_ILi2EEESB_SB_EEENS5_IJSB_NSA_ILi0EEESW_EEEEENS5_IJNS4_10UnderscoreESZ_SZ_EEEEENS4_13SM90_TMA_LOADENS4_14ComposedLayoutINS4_7SwizzleILi3ELi4ELi3EEENS4_18smem_ptr_flag_bitsILi16EEENST_INS5_IJSG_NSA_ILi8EEEEEENS5_IJSB_SG_EEEEEEEvNS4_8identityES12_S1C_vS1D_EENS_8epilogue10collective6detail29Sm90TmaWarpSpecializedAdapterINS1G_15DefaultEpilogueISI_NS5_IJlSB_lEEES1K_NS1F_6thread17LinearCombinationISI_Li1EffLNS1L_9ScaleType4KindE0ELNS_15FloatRoundStyleE2ESI_EENS1_15EpilogueDefaultEEEEEvvEEEEvNT_6ParamsE --------------------------
	.section	.nv.constant0._ZN7cutlass13device_kernelINS_4gemm6kernel13GemmUniversalIN4cute5tupleIJiiiiEEENS1_10collective13CollectiveMmaINS1_34MainloopSm90TmaGmmaWarpSpecializedILi4ENS5_IJNS4_1CILi1EEESB_SB_EEENS1_35KernelTmaWarpSpecializedCooperativeEEENS5_IJNSA_ILi128EEENSA_ILi64EEESF_EEENS_6half_tENS5_IJSB_llEEESI_SJ_NS4_8TiledMMAINS4_8MMA_AtomIJNS4_4SM904GMMA25MMA_64x64x16_F32F16F16_SSILNSN_5MajorE1ELSP_1ELNSN_7ScaleInE1ELSQ_1EEEEEENS4_6LayoutINS5_IJNSA_ILi2EEESB_SB_EEENS5_IJSB_NSA_ILi0EEESW_EEEEENS5_IJNS4_10UnderscoreESZ_SZ_EEEEENS4_13SM90_TMA_LOADENS4_14ComposedLayoutINS4_7SwizzleILi3ELi4ELi3EEENS4_18smem_ptr_flag_bitsILi16EEENST_INS5_IJSG_NSA_ILi8EEEEEENS5_IJSB_SG_EEEEEEEvNS4_8identityES12_S1C_vS1D_EENS_8epilogue10collective6detail29Sm90TmaWarpSpecializedAdapterINS1G_15DefaultEpilogueISI_NS5_IJlSB_lEEES1K_NS1F_6thread17LinearCombinationISI_Li1EffLNS1L_9ScaleType4KindE0ELNS_15FloatRoundStyleE2ESI_EENS1_15EpilogueDefaultEEEEEvvEEEEvNT_6ParamsE,"a",@progbits
	.sectionflags	@""
	.align	4
.nv.constant0._ZN7cutlass13device_kernelINS_4gemm6kernel13GemmUniversalIN4cute5tupleIJiiiiEEENS1_10collective13CollectiveMmaINS1_34MainloopSm90TmaGmmaWarpSpecializedILi4ENS5_IJNS4_1CILi1EEESB_SB_EEENS1_35KernelTmaWarpSpecializedCooperativeEEENS5_IJNSA_ILi128EEENSA_ILi64EEESF_EEENS_6half_tENS5_IJSB_llEEESI_SJ_NS4_8TiledMMAINS4_8MMA_AtomIJNS4_4SM904GMMA25MMA_64x64x16_F32F16F16_SSILNSN_5MajorE1ELSP_1ELNSN_7ScaleInE1ELSQ_1EEEEEENS4_6LayoutINS5_IJNSA_ILi2EEESB_SB_EEENS5_IJSB_NSA_ILi0EEESW_EEEEENS5_IJNS4_10UnderscoreESZ_SZ_EEEEENS4_13SM90_TMA_LOADENS4_14ComposedLayoutINS4_7SwizzleILi3ELi4ELi3EEENS4_18smem_ptr_flag_bitsILi16EEENST_INS5_IJSG_NSA_ILi8EEEEEENS5_IJSB_SG_EEEEEEEvNS4_8identityES12_S1C_vS1D_EENS_8epilogue10collective6detail29Sm90TmaWarpSpecializedAdapterINS1G_15DefaultEpilogueISI_NS5_IJlSB_lEEES1K_NS1F_6thread17LinearCombinationISI_Li1EffLNS1L_9ScaleType4KindE0ELNS_15FloatRoundStyleE2ESI_EENS1_15EpilogueDefaultEEEEEvvEEEEvNT_6ParamsE:
	.zero		1664


//--------------------- SYMBOLS --------------------------

	.type		.nv.reservedSmem.offset0,@object
	.size		.nv.reservedSmem.offset0,0x4
	.type		__assertfail,@function
